// auto-generated by cutlass_sweep.epilogue — config: {"arch": "sm_100", "cluster_m": 2, "cluster_n": 1, "dtype": "bf16", "fusion": "lincomb", "tile_k": 64, "tile_m": 128, "tile_n": 64}
#include "cutlass/cutlass.h"
#include "cutlass/gemm/collective/collective_builder.hpp"
#include "cutlass/gemm/device/gemm_universal_adapter.h"
#include "cutlass/gemm/kernel/gemm_universal.hpp"
#include "cutlass/epilogue/collective/collective_builder.hpp"
#include "cutlass/epilogue/fusion/operations.hpp"
#include "cutlass/epilogue/thread/activation.h"

using Elem = cutlass::bfloat16_t;
using Acc  = float;
using TileShape    = cute::Shape<cute::_128, cute::_64, cute::_64>;
using ClusterShape = cute::Shape<cute::_2, cute::_1, cute::_1>;
using FusionOp     = cutlass::epilogue::fusion::LinearCombination<Elem, Acc>;

using CollectiveEpilogue = typename cutlass::epilogue::collective::CollectiveBuilder<
    cutlass::arch::Sm100, cutlass::arch::OpClassTensorOp,
    TileShape, ClusterShape,
    cutlass::epilogue::collective::EpilogueTileAuto,
    Acc, Acc,
    Elem, cutlass::layout::RowMajor, 128 / cutlass::sizeof_bits<Elem>::value,
    Elem, cutlass::layout::RowMajor, 128 / cutlass::sizeof_bits<Elem>::value,
    cutlass::epilogue::collective::EpilogueScheduleAuto,
    FusionOp
  >::CollectiveOp;

using CollectiveMainloop = typename cutlass::gemm::collective::CollectiveBuilder<
    cutlass::arch::Sm100, cutlass::arch::OpClassTensorOp,
    Elem, cutlass::layout::RowMajor, 128 / cutlass::sizeof_bits<Elem>::value,
    Elem, cutlass::layout::ColumnMajor, 128 / cutlass::sizeof_bits<Elem>::value,
    Acc,
    TileShape, ClusterShape,
    cutlass::gemm::collective::StageCountAutoCarveout<
        static_cast<int>(sizeof(typename CollectiveEpilogue::SharedStorage))>,
    cutlass::gemm::collective::KernelScheduleAuto
  >::CollectiveOp;

using GemmKernel = cutlass::gemm::kernel::GemmUniversal<
    cute::Shape<int,int,int,int>, CollectiveMainloop, CollectiveEpilogue>;
using Gemm = cutlass::gemm::device::GemmUniversalAdapter<GemmKernel>;

auto* _anchor = &cutlass::device_kernel<GemmKernel>;


// ===== COMPILED SASS (sm_100a) =====

	.target	sm_100a

	.elftype	@"ET_EXEC"


//--------------------- .note.nv.tkinfo           --------------------------
	.section	.note.nv.tkinfo,"",@"SHT_NOTE"
	.sectionflags	@"SHF_NOTE_NV_TKINFO"
	.tkinfo
        /*0018*/ 	.word	0x00000002
        /*0030*/ 	.string	""
        /*0030*/ 	.string	"ptxas"
        /*0030*/ 	.string	"Cuda compilation tools, release 13.0, V13.0.88"
        /*0030*/ 	.string	"Build cuda_13.0.r13.0/compiler.36424714_0"
        /*0030*/ 	.string	"-arch sm_100a -m 64 "



//--------------------- .note.nv.cuinfo           --------------------------
	.section	.note.nv.cuinfo,"",@"SHT_NOTE"
	.sectionflags	@"SHF_NOTE_NV_CUINFO"
        /*0018*/ 	.short	0x0002
        /*001a*/ 	.short	0x0064
        /*001c*/ 	.short	0x0082
	.zero		2


//--------------------- .nv.info                  --------------------------
	.section	.nv.info,"",@"SHT_CUDA_INFO"
	.align	4


	//----- nvinfo : EIATTR_REGCOUNT
	.align		4
        /*0000*/ 	.byte	0x04, 0x2f
        /*0002*/ 	.short	(.L_19 - .L_18)
	.align		4
.L_18:
        /*0004*/ 	.word	index@(_ZN7cutlass13device_kernelINS_4gemm6kernel13GemmUniversalIN4cute5tupleIJiiiiEEENS1_10collective13CollectiveMmaINS1_35MainloopSm100TmaUmmaWarpSpecializedILi17ELi2ELi4ENS5_IJNS4_1CILi2EEENSA_ILi1EEESC_EEEEENS5_IJNSA_ILi128EEENSA_ILi64EEESG_EEENS_10bfloat16_tENS5_IJlSC_lEEESI_SJ_NS4_8TiledMMAINS4_8MMA_AtomIJNS4_26SM100_MMA_F16BF16_2x1SM_SSISI_SI_fLi128ELi64ELNS4_4UMMA5MajorE0ELSO_0ELNSN_7ScaleInE0ELSP_0EEEEEENS4_6LayoutINS5_IJSC_SC_SC_EEENS5_IJNSA_ILi0EEESU_SU_EEEEENS5_IJNS4_10UnderscoreESX_SX_EEEEENS4_18SM100_TMA_2SM_LOADENS4_14ComposedLayoutINS4_7SwizzleILi3ELi4ELi3EEENS4_18smem_ptr_flag_bitsILi16EEENSS_INS5_IJNSA_ILi8EEESG_EEENS5_IJSG_SC_EEEEEEEvNS4_8identityES10_S1A_vS1B_EENS_8epilogue10collective18CollectiveEpilogueINS1D_23Sm100TmaWarpSpecializedILi3ELi2ELi16ELb1ELb0EEEJNS5_IJSG_SG_SG_EEENS5_IJNSS_ISG_SC_EENSS_INS5_IJNSA_ILi16EEESB_EEENS5_IJSC_NSA_ILi32EEEEEEEEEEESI_SJ_SI_SJ_NS1D_6fusion15FusionCallbacksIS1H_NS1Q_17LinearCombinationISI_fSI_fLNS_15FloatRoundStyleE2EEES1I_S1P_JEEENS4_5SM1004TMEM4LOAD26SM100_TMEM_LOAD_32dp32b16xENS4_13SM90_TMA_LOADENS11_INS12_ILi1ELi4ELi3EEES15_NSS_INS5_IJS16_S1K_EEENS5_IJS1K_SC_EEEEEEENS4_39AutoVectorizingCopyWithAssumedAlignmentILi128EEENS4_14SM90_TMA_STOREES25_S27_S27_EEEvvEEEEvNT_6ParamsE)
        /*0008*/ 	.word	0x00000059


	//----- nvinfo : EIATTR_FRAME_SIZE
	.align		4
.L_19:
        /*000c*/ 	.byte	0x04, 0x11
        /*000e*/ 	.short	(.L_21 - .L_20)
	.align		4
.L_20:
        /*0010*/ 	.word	index@($__internal_2_$__cuda_sm10x_tcgen05_guardrail_trap_unallocated_columns_being_dealloced)
        /*0014*/ 	.word	0x00000000


	//----- nvinfo : EIATTR_FRAME_SIZE
	.align		4
.L_21:
        /*0018*/ 	.byte	0x04, 0x11
        /*001a*/ 	.short	(.L_23 - .L_22)
	.align		4
.L_22:
        /*001c*/ 	.word	index@($__internal_1_$__cuda_sm10x_tcgen05_guardrail_trap_phase_invalid_during_alloc)
        /*0020*/ 	.word	0x00000000


	//----- nvinfo : EIATTR_FRAME_SIZE
	.align		4
.L_23:
        /*0024*/ 	.byte	0x04, 0x11
        /*0026*/ 	.short	(.L_25 - .L_24)
	.align		4
.L_24:
        /*0028*/ 	.word	index@($__internal_0_$__cuda_sm10x_tcgen05_guardrail_trap_col_being_dealloced_not_returned_by_alloc)
        /*002c*/ 	.word	0x00000000


	//----- nvinfo : EIATTR_FRAME_SIZE
	.align		4
.L_25:
        /*0030*/ 	.byte	0x04, 0x11
        /*0032*/ 	.short	(.L_27 - .L_26)
	.align		4
.L_26:
        /*0034*/ 	.word	index@(_ZN7cutlass13device_kernelINS_4gemm6kernel13GemmUniversalIN4cute5tupleIJiiiiEEENS1_10collective13CollectiveMmaINS1_35MainloopSm100TmaUmmaWarpSpecializedILi17ELi2ELi4ENS5_IJNS4_1CILi2EEENSA_ILi1EEESC_EEEEENS5_IJNSA_ILi128EEENSA_ILi64EEESG_EEENS_10bfloat16_tENS5_IJlSC_lEEESI_SJ_NS4_8TiledMMAINS4_8MMA_AtomIJNS4_26SM100_MMA_F16BF16_2x1SM_SSISI_SI_fLi128ELi64ELNS4_4UMMA5MajorE0ELSO_0ELNSN_7ScaleInE0ELSP_0EEEEEENS4_6LayoutINS5_IJSC_SC_SC_EEENS5_IJNSA_ILi0EEESU_SU_EEEEENS5_IJNS4_10UnderscoreESX_SX_EEEEENS4_18SM100_TMA_2SM_LOADENS4_14ComposedLayoutINS4_7SwizzleILi3ELi4ELi3EEENS4_18smem_ptr_flag_bitsILi16EEENSS_INS5_IJNSA_ILi8EEESG_EEENS5_IJSG_SC_EEEEEEEvNS4_8identityES10_S1A_vS1B_EENS_8epilogue10collective18CollectiveEpilogueINS1D_23Sm100TmaWarpSpecializedILi3ELi2ELi16ELb1ELb0EEEJNS5_IJSG_SG_SG_EEENS5_IJNSS_ISG_SC_EENSS_INS5_IJNSA_ILi16EEESB_EEENS5_IJSC_NSA_ILi32EEEEEEEEEEESI_SJ_SI_SJ_NS1D_6fusion15FusionCallbacksIS1H_NS1Q_17LinearCombinationISI_fSI_fLNS_15FloatRoundStyleE2EEES1I_S1P_JEEENS4_5SM1004TMEM4LOAD26SM100_TMEM_LOAD_32dp32b16xENS4_13SM90_TMA_LOADENS11_INS12_ILi1ELi4ELi3EEES15_NSS_INS5_IJS16_S1K_EEENS5_IJS1K_SC_EEEEEEENS4_39AutoVectorizingCopyWithAssumedAlignmentILi128EEENS4_14SM90_TMA_STOREES25_S27_S27_EEEvvEEEEvNT_6ParamsE)
        /*0038*/ 	.word	0x00000000


	//----- nvinfo : EIATTR_MIN_STACK_SIZE
	.align		4
.L_27:
        /*003c*/ 	.byte	0x04, 0x12
        /*003e*/ 	.short	(.L_29 - .L_28)
	.align		4
.L_28:
        /*0040*/ 	.word	index@(_ZN7cutlass13device_kernelINS_4gemm6kernel13GemmUniversalIN4cute5tupleIJiiiiEEENS1_10collective13CollectiveMmaINS1_35MainloopSm100TmaUmmaWarpSpecializedILi17ELi2ELi4ENS5_IJNS4_1CILi2EEENSA_ILi1EEESC_EEEEENS5_IJNSA_ILi128EEENSA_ILi64EEESG_EEENS_10bfloat16_tENS5_IJlSC_lEEESI_SJ_NS4_8TiledMMAINS4_8MMA_AtomIJNS4_26SM100_MMA_F16BF16_2x1SM_SSISI_SI_fLi128ELi64ELNS4_4UMMA5MajorE0ELSO_0ELNSN_7ScaleInE0ELSP_0EEEEEENS4_6LayoutINS5_IJSC_SC_SC_EEENS5_IJNSA_ILi0EEESU_SU_EEEEENS5_IJNS4_10UnderscoreESX_SX_EEEEENS4_18SM100_TMA_2SM_LOADENS4_14ComposedLayoutINS4_7SwizzleILi3ELi4ELi3EEENS4_18smem_ptr_flag_bitsILi16EEENSS_INS5_IJNSA_ILi8EEESG_EEENS5_IJSG_SC_EEEEEEEvNS4_8identityES10_S1A_vS1B_EENS_8epilogue10collective18CollectiveEpilogueINS1D_23Sm100TmaWarpSpecializedILi3ELi2ELi16ELb1ELb0EEEJNS5_IJSG_SG_SG_EEENS5_IJNSS_ISG_SC_EENSS_INS5_IJNSA_ILi16EEESB_EEENS5_IJSC_NSA_ILi32EEEEEEEEEEESI_SJ_SI_SJ_NS1D_6fusion15FusionCallbacksIS1H_NS1Q_17LinearCombinationISI_fSI_fLNS_15FloatRoundStyleE2EEES1I_S1P_JEEENS4_5SM1004TMEM4LOAD26SM100_TMEM_LOAD_32dp32b16xENS4_13SM90_TMA_LOADENS11_INS12_ILi1ELi4ELi3EEES15_NSS_INS5_IJS16_S1K_EEENS5_IJS1K_SC_EEEEEEENS4_39AutoVectorizingCopyWithAssumedAlignmentILi128EEENS4_14SM90_TMA_STOREES25_S27_S27_EEEvvEEEEvNT_6ParamsE)
        /*0044*/ 	.word	0x00000000
.L_29:


//--------------------- .nv.compat                --------------------------
	.section	.nv.compat,"",@"SHT_CUDA_COMPAT_INFO"
	.align	4
        /*0000*/ 	.byte	0x02, 0x09, 0x01, 0x00, 0x02, 0x02, 0x02, 0x00, 0x02, 0x05, 0x05, 0x00, 0x03, 0x07, 0x01, 0x01
        /*0010*/ 	.byte	0x02, 0x03, 0x01, 0x00, 0x02, 0x06, 0x01, 0x00, 0x04, 0x0b, 0x08, 0x00, 0x09, 0x00, 0x00, 0x00
        /*0020*/ 	.byte	0x00, 0x00, 0x00, 0x00


//--------------------- .nv.info._ZN7cutlass13device_kernelINS_4gemm6kernel13GemmUniversalIN4cute5tupleIJiiiiEEENS1_10collective13CollectiveMmaINS1_35MainloopSm100TmaUmmaWarpSpecializedILi17ELi2ELi4ENS5_IJNS4_1CILi2EEENSA_ILi1EEESC_EEEEENS5_IJNSA_ILi128EEENSA_ILi64EEESG_EEENS_10bfloat16_tENS5_IJlSC_lEEESI_SJ_NS4_8TiledMMAINS4_8MMA_AtomIJNS4_26SM100_MMA_F16BF16_2x1SM_SSISI_SI_fLi128ELi64ELNS4_4UMMA5MajorE0ELSO_0ELNSN_7ScaleInE0ELSP_0EEEEEENS4_6LayoutINS5_IJSC_SC_SC_EEENS5_IJNSA_ILi0EEESU_SU_EEEEENS5_IJNS4_10UnderscoreESX_SX_EEEEENS4_18SM100_TMA_2SM_LOADENS4_14ComposedLayoutINS4_7SwizzleILi3ELi4ELi3EEENS4_18smem_ptr_flag_bitsILi16EEENSS_INS5_IJNSA_ILi8EEESG_EEENS5_IJSG_SC_EEEEEEEvNS4_8identityES10_S1A_vS1B_EENS_8epilogue10collective18CollectiveEpilogueINS1D_23Sm100TmaWarpSpecializedILi3ELi2ELi16ELb1ELb0EEEJNS5_IJSG_SG_SG_EEENS5_IJNSS_ISG_SC_EENSS_INS5_IJNSA_ILi16EEESB_EEENS5_IJSC_NSA_ILi32EEEEEEEEEEESI_SJ_SI_SJ_NS1D_6fusion15FusionCallbacksIS1H_NS1Q_17LinearCombinationISI_fSI_fLNS_15FloatRoundStyleE2EEES1I_S1P_JEEENS4_5SM1004TMEM4LOAD26SM100_TMEM_LOAD_32dp32b16xENS4_13SM90_TMA_LOADENS11_INS12_ILi1ELi4ELi3EEES15_NSS_INS5_IJS16_S1K_EEENS5_IJS1K_SC_EEEEEEENS4_39AutoVectorizingCopyWithAssumedAlignmentILi128EEENS4_14SM90_TMA_STOREES25_S27_S27_EEEvvEEEEvNT_6ParamsE --------------------------
	.section	.nv.info._ZN7cutlass13device_kernelINS_4gemm6kernel13GemmUniversalIN4cute5tupleIJiiiiEEENS1_10collective13CollectiveMmaINS1_35MainloopSm100TmaUmmaWarpSpecializedILi17ELi2ELi4ENS5_IJNS4_1CILi2EEENSA_ILi1EEESC_EEEEENS5_IJNSA_ILi128EEENSA_ILi64EEESG_EEENS_10bfloat16_tENS5_IJlSC_lEEESI_SJ_NS4_8TiledMMAINS4_8MMA_AtomIJNS4_26SM100_MMA_F16BF16_2x1SM_SSISI_SI_fLi128ELi64ELNS4_4UMMA5MajorE0ELSO_0ELNSN_7ScaleInE0ELSP_0EEEEEENS4_6LayoutINS5_IJSC_SC_SC_EEENS5_IJNSA_ILi0EEESU_SU_EEEEENS5_IJNS4_10UnderscoreESX_SX_EEEEENS4_18SM100_TMA_2SM_LOADENS4_14ComposedLayoutINS4_7SwizzleILi3ELi4ELi3EEENS4_18smem_ptr_flag_bitsILi16EEENSS_INS5_IJNSA_ILi8EEESG_EEENS5_IJSG_SC_EEEEEEEvNS4_8identityES10_S1A_vS1B_EENS_8epilogue10collective18CollectiveEpilogueINS1D_23Sm100TmaWarpSpecializedILi3ELi2ELi16ELb1ELb0EEEJNS5_IJSG_SG_SG_EEENS5_IJNSS_ISG_SC_EENSS_INS5_IJNSA_ILi16EEESB_EEENS5_IJSC_NSA_ILi32EEEEEEEEEEESI_SJ_SI_SJ_NS1D_6fusion15FusionCallbacksIS1H_NS1Q_17LinearCombinationISI_fSI_fLNS_15FloatRoundStyleE2EEES1I_S1P_JEEENS4_5SM1004TMEM4LOAD26SM100_TMEM_LOAD_32dp32b16xENS4_13SM90_TMA_LOADENS11_INS12_ILi1ELi4ELi3EEES15_NSS_INS5_IJS16_S1K_EEENS5_IJS1K_SC_EEEEEEENS4_39AutoVectorizingCopyWithAssumedAlignmentILi128EEENS4_14SM90_TMA_STOREES25_S27_S27_EEEvvEEEEvNT_6ParamsE,"",@"SHT_CUDA_INFO"
	.sectionflags	@""
	.align	4


	//----- nvinfo : EIATTR_CUDA_API_VERSION
	.align		4
        /*0000*/ 	.byte	0x04, 0x37
        /*0002*/ 	.short	(.L_31 - .L_30)
.L_30:
        /*0004*/ 	.word	0x00000082


	//----- nvinfo : EIATTR_KPARAM_INFO
	.align		4
.L_31:
        /*0008*/ 	.byte	0x04, 0x17
        /*000a*/ 	.short	(.L_33 - .L_32)
.L_32:
        /*000c*/ 	.word	0x00000000
        /*0010*/ 	.short	0x0000
        /*0012*/ 	.short	0x0000
        /*0014*/ 	.byte	0x00, 0xf0, 0x01, 0x20


	//----- nvinfo : EIATTR_AT_ENTRY_FRAGMENTS
	.align		4
.L_33:
        /*0018*/ 	.byte	0x04, 0x4f
        /*001a*/ 	.short	(.L_35 - .L_34)


	//   ....[0]....
.L_34:
        /*001c*/ 	.word	0x00000007


	//----- nvinfo : EIATTR_RESERVED_SMEM_USED
	.align		4
.L_35:
        /*0020*/ 	.byte	0x01, 0x41
	.zero		2


	//----- nvinfo : EIATTR_SPARSE_MMA_MASK
	.align		4
        /*0024*/ 	.byte	0x03, 0x50
        /*0026*/ 	.short	0x0000


	//----- nvinfo : EIATTR_TCGEN05_2CTA_USED
	.align		4
        /*0028*/ 	.byte	0x01, 0x52
	.zero		2


	//----- nvinfo : EIATTR_MAXREG_COUNT
	.align		4
        /*002c*/ 	.byte	0x03, 0x1b
        /*002e*/ 	.short	0x00ff


	//----- nvinfo : EIATTR_NUM_BARRIERS
	.align		4
        /*0030*/ 	.byte	0x02, 0x4c
        /*0032*/ 	.byte	0x07
	.zero		1


	//----- nvinfo : EIATTR_EXTERNS
	.align		4
        /*0034*/ 	.byte	0x04, 0x0f
        /*0036*/ 	.short	(.L_37 - .L_36)


	//   ....[0]....
	.align		4
.L_36:
        /*0038*/ 	.word	index@(__assertfail)


	//----- nvinfo : EIATTR_MERCURY_ISA_VERSION
	.align		4
.L_37:
        /*003c*/ 	.byte	0x03, 0x5f
        /*003e*/ 	.short	0x0101


	//----- nvinfo : EIATTR_INT_WARP_WIDE_INSTR_OFFSETS
	.align		4
        /*0040*/ 	.byte	0x04, 0x31
        /*0042*/ 	.short	(.L_39 - .L_38)


	//   ....[0]....
.L_38:
        /*0044*/ 	.word	0x00000ec0


	//   ....[1]....
        /*0048*/ 	.word	0x00000f60


	//   ....[2]....
        /*004c*/ 	.word	0x000022d0


	//   ....[3]....
        /*0050*/ 	.word	0x00004900


	//   ....[4]....
        /*0054*/ 	.word	0x00004920


	//   ....[5]....
        /*0058*/ 	.word	0x00004950


	//   ....[6]....
        /*005c*/ 	.word	0x00005260


	//   ....[7]....
        /*0060*/ 	.word	0x000052d0


	//   ....[8]....
        /*0064*/ 	.word	0x000053e0


	//   ....[9]....
        /*0068*/ 	.word	0x000055b0


	//   ....[10]....
        /*006c*/ 	.word	0x00005660


	//   ....[11]....
        /*0070*/ 	.word	0x00005780


	//----- nvinfo : EIATTR_COOP_GROUP_MASK_REGIDS
	.align		4
.L_39:
        /*0074*/ 	.byte	0x04, 0x29
        /*0076*/ 	.short	(.L_41 - .L_40)


	//   ....[0]....
.L_40:
        /*0078*/ 	.word	0xffffffff


	//   ....[1]....
        /*007c*/ 	.word	0xffffffff


	//   ....[2]....
        /*0080*/ 	.word	0xffffffff


	//   ....[3]....
        /*0084*/ 	.word	0xffffffff


	//   ....[4]....
        /*0088*/ 	.word	0xffffffff


	//   ....[5]....
        /*008c*/ 	.word	0xffffffff


	//   ....[6]....
        /*0090*/ 	.word	0xffffffff


	//   ....[7]....
        /*0094*/ 	.word	0xffffffff


	//   ....[8]....
        /*0098*/ 	.word	0xffffffff


	//   ....[9]....
        /*009c*/ 	.word	0xffffffff


	//   ....[10]....
        /*00a0*/ 	.word	0xffffffff


	//   ....[11]....
        /*00a4*/ 	.word	0xffffffff


	//   ....[12]....
        /*00a8*/ 	.word	0xffffffff


	//   ....[13]....
        /*00ac*/ 	.word	0xffffffff


	//----- nvinfo : EIATTR_COOP_GROUP_INSTR_OFFSETS
	.align		4
.L_41:
        /*00b0*/ 	.byte	0x04, 0x28
        /*00b2*/ 	.short	(.L_43 - .L_42)


	//   ....[0]....
.L_42:
        /*00b4*/ 	.word	0x000000c0


	//   ....[1]....
        /*00b8*/ 	.word	0x00000500


	//   ....[2]....
        /*00bc*/ 	.word	0x00000850


	//   ....[3]....
        /*00c0*/ 	.word	0x000009c0


	//   ....[4]....
        /*00c4*/ 	.word	0x00000ab0


	//   ....[5]....
        /*00c8*/ 	.word	0x00000c10


	//   ....[6]....
        /*00cc*/ 	.word	0x00000da0


	//   ....[7]....
        /*00d0*/ 	.word	0x00000fe0


	//   ....[8]....
        /*00d4*/ 	.word	0x000021b0


	//   ....[9]....
        /*00d8*/ 	.word	0x000036e0


	//   ....[10]....
        /*00dc*/ 	.word	0x00003bb0


	//   ....[11]....
        /*00e0*/ 	.word	0x00003be0


	//   ....[12]....
        /*00e4*/ 	.word	0x00004800


	//   ....[13]....
        /*00e8*/ 	.word	0x00004a10


	//----- nvinfo : EIATTR_VRC_CTA_INIT_COUNT
	.align		4
.L_43:
        /*00ec*/ 	.byte	0x02, 0x4a
        /*00ee*/ 	.byte	0x80
	.zero		1


	//----- nvinfo : EIATTR_SYSCALL_OFFSETS
	.align		4
        /*00f0*/ 	.byte	0x04, 0x46
        /*00f2*/ 	.short	(.L_45 - .L_44)


	//   ....[0]....
.L_44:
        /*00f4*/ 	.word	0x00006310


	//   ....[1]....
        /*00f8*/ 	.word	0x00006400


	//   ....[2]....
        /*00fc*/ 	.word	0x00006bc0


	//   ....[3]....
        /*0100*/ 	.word	0x00007540


	//----- nvinfo : EIATTR_MBARRIER_INSTR_OFFSETS
	.align		4
.L_45:
        /*0104*/ 	.byte	0x04, 0x39
        /*0106*/ 	.short	(.L_47 - .L_46)


	//   ....[0]....
.L_46:
        /*0108*/ 	.word	0x00000610
        /*010c*/ 	.word	0x000000ff
        /*0110*/ 	.word	0x00000000
        /*0114*/ 	.short	0x0100
        /*0116*/ 	.byte	0x08
	.zero		1


	//   ....[1]....
        /*0118*/ 	.word	0x00000620
        /*011c*/ 	.word	0x000000ff
        /*0120*/ 	.word	0x00000088
        /*0124*/ 	.short	0x0100
        /*0126*/ 	.byte	0x08
	.zero		1


	//   ....[2]....
        /*0128*/ 	.word	0x00000630
        /*012c*/ 	.word	0x000000ff
        /*0130*/ 	.word	0x00000008
        /*0134*/ 	.short	0x0100
        /*0136*/ 	.byte	0x08
	.zero		1


	//   ....[3]....
        /*0138*/ 	.word	0x00000640
        /*013c*/ 	.word	0x000000ff
        /*0140*/ 	.word	0x00000090
        /*0144*/ 	.short	0x0100
        /*0146*/ 	.byte	0x08
	.zero		1


	//   ....[4]....
        /*0148*/ 	.word	0x00000650
        /*014c*/ 	.word	0x000000ff
        /*0150*/ 	.word	0x00000010
        /*0154*/ 	.short	0x0100
        /*0156*/ 	.byte	0x08
	.zero		1


	//   ....[5]....
        /*0158*/ 	.word	0x00000660
        /*015c*/ 	.word	0x000000ff
        /*0160*/ 	.word	0x00000098
        /*0164*/ 	.short	0x0100
        /*0166*/ 	.byte	0x08
	.zero		1


	//   ....[6]....
        /*0168*/ 	.word	0x00000670
        /*016c*/ 	.word	0x000000ff
        /*0170*/ 	.word	0x00000018
        /*0174*/ 	.short	0x0100
        /*0176*/ 	.byte	0x08
	.zero		1


	//   ....[7]....
        /*0178*/ 	.word	0x00000680
        /*017c*/ 	.word	0x000000ff
        /*0180*/ 	.word	0x000000a0
        /*0184*/ 	.short	0x0100
        /*0186*/ 	.byte	0x08
	.zero		1


	//   ....[8]....
        /*0188*/ 	.word	0x00000690
        /*018c*/ 	.word	0x000000ff
        /*0190*/ 	.word	0x00000020
        /*0194*/ 	.short	0x0100
        /*0196*/ 	.byte	0x08
	.zero		1


	//   ....[9]....
        /*0198*/ 	.word	0x000006a0
        /*019c*/ 	.word	0x000000ff
        /*01a0*/ 	.word	0x000000a8
        /*01a4*/ 	.short	0x0100
        /*01a6*/ 	.byte	0x08
	.zero		1


	//   ....[10]....
        /*01a8*/ 	.word	0x000006b0
        /*01ac*/ 	.word	0x000000ff
        /*01b0*/ 	.word	0x00000028
        /*01b4*/ 	.short	0x0100
        /*01b6*/ 	.byte	0x08
	.zero		1


	//   ....[11]....
        /*01b8*/ 	.word	0x000006c0
        /*01bc*/ 	.word	0x000000ff
        /*01c0*/ 	.word	0x000000b0
        /*01c4*/ 	.short	0x0100
        /*01c6*/ 	.byte	0x08
	.zero		1


	//   ....[12]....
        /*01c8*/ 	.word	0x000006d0
        /*01cc*/ 	.word	0x000000ff
        /*01d0*/ 	.word	0x00000030
        /*01d4*/ 	.short	0x0100
        /*01d6*/ 	.byte	0x08
	.zero		1


	//   ....[13]....
        /*01d8*/ 	.word	0x000006e0
        /*01dc*/ 	.word	0x000000ff
        /*01e0*/ 	.word	0x000000b8
        /*01e4*/ 	.short	0x0100
        /*01e6*/ 	.byte	0x08
	.zero		1


	//   ....[14]....
        /*01e8*/ 	.word	0x000006f0
        /*01ec*/ 	.word	0x000000ff
        /*01f0*/ 	.word	0x00000038
        /*01f4*/ 	.short	0x0100
        /*01f6*/ 	.byte	0x08
	.zero		1


	//   ....[15]....
        /*01f8*/ 	.word	0x00000700
        /*01fc*/ 	.word	0x000000ff
        /*0200*/ 	.word	0x000000c0
        /*0204*/ 	.short	0x0100
        /*0206*/ 	.byte	0x08
	.zero		1


	//   ....[16]....
        /*0208*/ 	.word	0x00000710
        /*020c*/ 	.word	0x000000ff
        /*0210*/ 	.word	0x00000040
        /*0214*/ 	.short	0x0100
        /*0216*/ 	.byte	0x08
	.zero		1


	//   ....[17]....
        /*0218*/ 	.word	0x00000720
        /*021c*/ 	.word	0x000000ff
        /*0220*/ 	.word	0x000000c8
        /*0224*/ 	.short	0x0100
        /*0226*/ 	.byte	0x08
	.zero		1


	//   ....[18]....
        /*0228*/ 	.word	0x00000730
        /*022c*/ 	.word	0x000000ff
        /*0230*/ 	.word	0x00000048
        /*0234*/ 	.short	0x0100
        /*0236*/ 	.byte	0x08
	.zero		1


	//   ....[19]....
        /*0238*/ 	.word	0x00000740
        /*023c*/ 	.word	0x000000ff
        /*0240*/ 	.word	0x000000d0
        /*0244*/ 	.short	0x0100
        /*0246*/ 	.byte	0x08
	.zero		1


	//   ....[20]....
        /*0248*/ 	.word	0x00000750
        /*024c*/ 	.word	0x000000ff
        /*0250*/ 	.word	0x00000050
        /*0254*/ 	.short	0x0100
        /*0256*/ 	.byte	0x08
	.zero		1


	//   ....[21]....
        /*0258*/ 	.word	0x00000760
        /*025c*/ 	.word	0x000000ff
        /*0260*/ 	.word	0x000000d8
        /*0264*/ 	.short	0x0100
        /*0266*/ 	.byte	0x08
	.zero		1


	//   ....[22]....
        /*0268*/ 	.word	0x00000770
        /*026c*/ 	.word	0x000000ff
        /*0270*/ 	.word	0x00000058
        /*0274*/ 	.short	0x0100
        /*0276*/ 	.byte	0x08
	.zero		1


	//   ....[23]....
        /*0278*/ 	.word	0x00000780
        /*027c*/ 	.word	0x000000ff
        /*0280*/ 	.word	0x000000e0
        /*0284*/ 	.short	0x0100
        /*0286*/ 	.byte	0x08
	.zero		1


	//   ....[24]....
        /*0288*/ 	.word	0x00000790
        /*028c*/ 	.word	0x000000ff
        /*0290*/ 	.word	0x00000060
        /*0294*/ 	.short	0x0100
        /*0296*/ 	.byte	0x08
	.zero		1


	//   ....[25]....
        /*0298*/ 	.word	0x000007a0
        /*029c*/ 	.word	0x000000ff
        /*02a0*/ 	.word	0x000000e8
        /*02a4*/ 	.short	0x0100
        /*02a6*/ 	.byte	0x08
	.zero		1


	//   ....[26]....
        /*02a8*/ 	.word	0x000007b0
        /*02ac*/ 	.word	0x000000ff
        /*02b0*/ 	.word	0x00000068
        /*02b4*/ 	.short	0x0100
        /*02b6*/ 	.byte	0x08
	.zero		1


	//   ....[27]....
        /*02b8*/ 	.word	0x000007c0
        /*02bc*/ 	.word	0x000000ff
        /*02c0*/ 	.word	0x000000f0
        /*02c4*/ 	.short	0x0100
        /*02c6*/ 	.byte	0x08
	.zero		1


	//   ....[28]....
        /*02c8*/ 	.word	0x000007d0
        /*02cc*/ 	.word	0x000000ff
        /*02d0*/ 	.word	0x00000070
        /*02d4*/ 	.short	0x0100
        /*02d6*/ 	.byte	0x08
	.zero		1


	//   ....[29]....
        /*02d8*/ 	.word	0x000007e0
        /*02dc*/ 	.word	0x000000ff
        /*02e0*/ 	.word	0x000000f8
        /*02e4*/ 	.short	0x0100
        /*02e6*/ 	.byte	0x08
	.zero		1


	//   ....[30]....
        /*02e8*/ 	.word	0x000007f0
        /*02ec*/ 	.word	0x000000ff
        /*02f0*/ 	.word	0x00000078
        /*02f4*/ 	.short	0x0100
        /*02f6*/ 	.byte	0x08
	.zero		1


	//   ....[31]....
        /*02f8*/ 	.word	0x00000800
        /*02fc*/ 	.word	0x000000ff
        /*0300*/ 	.word	0x00000100
        /*0304*/ 	.short	0x0100
        /*0306*/ 	.byte	0x08
	.zero		1


	//   ....[32]....
        /*0308*/ 	.word	0x00000810
        /*030c*/ 	.word	0x000000ff
        /*0310*/ 	.word	0x00000080
        /*0314*/ 	.short	0x0100
        /*0316*/ 	.byte	0x08
	.zero		1


	//   ....[33]....
        /*0318*/ 	.word	0x00000820
        /*031c*/ 	.word	0x000000ff
        /*0320*/ 	.word	0x00000108
        /*0324*/ 	.short	0x0100
        /*0326*/ 	.byte	0x08
	.zero		1


	//   ....[34]....
        /*0328*/ 	.word	0x00000950
        /*032c*/ 	.word	0x000000ff
        /*0330*/ 	.word	0x00000110
        /*0334*/ 	.short	0x0100
        /*0336*/ 	.byte	0x09
	.zero		1


	//   ....[35]....
        /*0338*/ 	.word	0x00000960
        /*033c*/ 	.word	0x000000ff
        /*0340*/ 	.word	0x00000128
        /*0344*/ 	.short	0x0100
        /*0346*/ 	.byte	0x09
	.zero		1


	//   ....[36]....
        /*0348*/ 	.word	0x00000970
        /*034c*/ 	.word	0x000000ff
        /*0350*/ 	.word	0x00000118
        /*0354*/ 	.short	0x0100
        /*0356*/ 	.byte	0x09
	.zero		1


	//   ....[37]....
        /*0358*/ 	.word	0x00000980
        /*035c*/ 	.word	0x000000ff
        /*0360*/ 	.word	0x00000130
        /*0364*/ 	.short	0x0100
        /*0366*/ 	.byte	0x09
	.zero		1


	//   ....[38]....
        /*0368*/ 	.word	0x00000990
        /*036c*/ 	.word	0x000000ff
        /*0370*/ 	.word	0x00000120
        /*0374*/ 	.short	0x0100
        /*0376*/ 	.byte	0x09
	.zero		1


	//   ....[39]....
        /*0378*/ 	.word	0x000009a0
        /*037c*/ 	.word	0x000000ff
        /*0380*/ 	.word	0x00000138
        /*0384*/ 	.short	0x0100
        /*0386*/ 	.byte	0x09
	.zero		1


	//   ....[40]....
        /*0388*/ 	.word	0x00000a80
        /*038c*/ 	.word	0x000000ff
        /*0390*/ 	.word	0x00000140
        /*0394*/ 	.short	0x0100
        /*0396*/ 	.byte	0x08
	.zero		1


	//   ....[41]....
        /*0398*/ 	.word	0x00000a90
        /*039c*/ 	.word	0x000000ff
        /*03a0*/ 	.word	0x00000148
        /*03a4*/ 	.short	0x0100
        /*03a6*/ 	.byte	0x08
	.zero		1


	//   ....[42]....
        /*03a8*/ 	.word	0x00000bc0
        /*03ac*/ 	.word	0x000000ff
        /*03b0*/ 	.word	0x00000150
        /*03b4*/ 	.short	0x0100
        /*03b6*/ 	.byte	0x08
	.zero		1


	//   ....[43]....
        /*03b8*/ 	.word	0x00000bd0
        /*03bc*/ 	.word	0x000000ff
        /*03c0*/ 	.word	0x00000160
        /*03c4*/ 	.short	0x0100
        /*03c6*/ 	.byte	0x08
	.zero		1


	//   ....[44]....
        /*03c8*/ 	.word	0x00000be0
        /*03cc*/ 	.word	0x000000ff
        /*03d0*/ 	.word	0x00000158
        /*03d4*/ 	.short	0x0100
        /*03d6*/ 	.byte	0x08
	.zero		1


	//   ....[45]....
        /*03d8*/ 	.word	0x00000bf0
        /*03dc*/ 	.word	0x000000ff
        /*03e0*/ 	.word	0x00000168
        /*03e4*/ 	.short	0x0100
        /*03e6*/ 	.byte	0x08
	.zero		1


	//   ....[46]....
        /*03e8*/ 	.word	0x00000d10
        /*03ec*/ 	.word	0x000000ff
        /*03f0*/ 	.word	0x00000170
        /*03f4*/ 	.short	0x0100
        /*03f6*/ 	.byte	0x09
	.zero		1


	//   ....[47]....
        /*03f8*/ 	.word	0x00000d20
        /*03fc*/ 	.word	0x000000ff
        /*0400*/ 	.word	0x00000190
        /*0404*/ 	.short	0x0100
        /*0406*/ 	.byte	0x09
	.zero		1


	//   ....[48]....
        /*0408*/ 	.word	0x00000d30
        /*040c*/ 	.word	0x000000ff
        /*0410*/ 	.word	0x00000178
        /*0414*/ 	.short	0x0100
        /*0416*/ 	.byte	0x09
	.zero		1


	//   ....[49]....
        /*0418*/ 	.word	0x00000d40
        /*041c*/ 	.word	0x000000ff
        /*0420*/ 	.word	0x00000198
        /*0424*/ 	.short	0x0100
        /*0426*/ 	.byte	0x09
	.zero		1


	//   ....[50]....
        /*0428*/ 	.word	0x00000d50
        /*042c*/ 	.word	0x000000ff
        /*0430*/ 	.word	0x00000180
        /*0434*/ 	.short	0x0100
        /*0436*/ 	.byte	0x09
	.zero		1


	//   ....[51]....
        /*0438*/ 	.word	0x00000d60
        /*043c*/ 	.word	0x000000ff
        /*0440*/ 	.word	0x000001a0
        /*0444*/ 	.short	0x0100
        /*0446*/ 	.byte	0x09
	.zero		1


	//   ....[52]....
        /*0448*/ 	.word	0x00000d70
        /*044c*/ 	.word	0x000000ff
        /*0450*/ 	.word	0x00000188
        /*0454*/ 	.short	0x0100
        /*0456*/ 	.byte	0x09
	.zero		1


	//   ....[53]....
        /*0458*/ 	.word	0x00000d80
        /*045c*/ 	.word	0x000000ff
        /*0460*/ 	.word	0x000001a8
        /*0464*/ 	.short	0x0100
        /*0466*/ 	.byte	0x09
	.zero		1


	//   ....[54]....
        /*0468*/ 	.word	0x00000e70
        /*046c*/ 	.word	0x000000ff
        /*0470*/ 	.word	0x000001b0
        /*0474*/ 	.short	0x0100
        /*0476*/ 	.byte	0x08
	.zero		1


	//   ....[55]....
        /*0478*/ 	.word	0x00000e80
        /*047c*/ 	.word	0x000000ff
        /*0480*/ 	.word	0x000001c0
        /*0484*/ 	.short	0x0100
        /*0486*/ 	.byte	0x08
	.zero		1


	//   ....[56]....
        /*0488*/ 	.word	0x00000e90
        /*048c*/ 	.word	0x000000ff
        /*0490*/ 	.word	0x000001b8
        /*0494*/ 	.short	0x0100
        /*0496*/ 	.byte	0x08
	.zero		1


	//   ....[57]....
        /*0498*/ 	.word	0x00000ea0
        /*049c*/ 	.word	0x000000ff
        /*04a0*/ 	.word	0x000001c8
        /*04a4*/ 	.short	0x0100
        /*04a6*/ 	.byte	0x08
	.zero		1


	//   ....[58]....
        /*04a8*/ 	.word	0x00000f90
        /*04ac*/ 	.word	0x000000ff
        /*04b0*/ 	.word	0x000001d0
        /*04b4*/ 	.short	0x0100
        /*04b6*/ 	.byte	0x07
	.zero		1


	//   ....[59]....
        /*04b8*/ 	.word	0x000019b0
        /*04bc*/ 	.word	0x00000003
        /*04c0*/ 	.word	0x000001c0
        /*04c4*/ 	.short	0x010a
        /*04c6*/ 	.byte	0xff
	.zero		1


	//   ....[60]....
        /*04c8*/ 	.word	0x000019e0
        /*04cc*/ 	.word	0x00000003
        /*04d0*/ 	.word	0x000001b0
        /*04d4*/ 	.short	0x0101
        /*04d6*/ 	.byte	0xff
	.zero		1


	//   ....[61]....
        /*04d8*/ 	.word	0x00001ae0
        /*04dc*/ 	.word	0x000000ff
        /*04e0*/ 	.word	0x00000088
        /*04e4*/ 	.short	0x010a
        /*04e6*/ 	.byte	0x08
	.zero		1


	//   ....[62]....
        /*04e8*/ 	.word	0x00001bb0
        /*04ec*/ 	.word	0x000000ff
        /*04f0*/ 	.word	0x00000088
        /*04f4*/ 	.short	0x010a
        /*04f6*/ 	.byte	0x21
	.zero		1


	//   ....[63]....
        /*04f8*/ 	.word	0x00001d60
        /*04fc*/ 	.word	0x000000ff
        /*0500*/ 	.word	0x00000088
        /*0504*/ 	.short	0x010a
        /*0506*/ 	.byte	0x08
	.zero		1


	//   ....[64]....
        /*0508*/ 	.word	0x00001e60
        /*050c*/ 	.word	0x000000ff
        /*0510*/ 	.word	0x00000148
        /*0514*/ 	.short	0x0101
        /*0516*/ 	.byte	0x06
	.zero		1


	//   ....[65]....
        /*0518*/ 	.word	0x00001e80
        /*051c*/ 	.word	0x000000ff
        /*0520*/ 	.word	0x00000088
        /*0524*/ 	.short	0x010a
        /*0526*/ 	.byte	0x08
	.zero		1


	//   ....[66]....
        /*0528*/ 	.word	0x00001f00
        /*052c*/ 	.word	0x000000ff
        /*0530*/ 	.word	0x00000088
        /*0534*/ 	.short	0x010a
        /*0536*/ 	.byte	0x11
	.zero		1


	//   ....[67]....
        /*0538*/ 	.word	0x00002090
        /*053c*/ 	.word	0x000000ff
        /*0540*/ 	.word	0x00000088
        /*0544*/ 	.short	0x010a
        /*0546*/ 	.byte	0x08
	.zero		1


	//   ....[68]....
        /*0548*/ 	.word	0x000021e0
        /*054c*/ 	.word	0x00000002
        /*0550*/ 	.word	0x00000150
        /*0554*/ 	.short	0x010a
        /*0556*/ 	.byte	0xff
	.zero		1


	//   ....[69]....
        /*0558*/ 	.word	0x000022a0
        /*055c*/ 	.word	0x00000002
        /*0560*/ 	.word	0x00000000
        /*0564*/ 	.short	0x0101
        /*0566*/ 	.byte	0xff
	.zero		1


	//   ....[70]....
        /*0568*/ 	.word	0x00002800
        /*056c*/ 	.word	0x000000ff
        /*0570*/ 	.word	0x00000000
        /*0574*/ 	.short	0x010a
        /*0576*/ 	.byte	0x04
	.zero		1


	//   ....[71]....
        /*0578*/ 	.word	0x00002890
        /*057c*/ 	.word	0x000000ff
        /*0580*/ 	.word	0x00000000
        /*0584*/ 	.short	0x010a
        /*0586*/ 	.byte	0x04
	.zero		1


	//   ....[72]....
        /*0588*/ 	.word	0x00002920
        /*058c*/ 	.word	0x000000ff
        /*0590*/ 	.word	0x00000000
        /*0594*/ 	.short	0x010a
        /*0596*/ 	.byte	0x04
	.zero		1


	//   ....[73]....
        /*0598*/ 	.word	0x000029b0
        /*059c*/ 	.word	0x000000ff
        /*05a0*/ 	.word	0x00000000
        /*05a4*/ 	.short	0x010a
        /*05a6*/ 	.byte	0x04
	.zero		1


	//   ....[74]....
        /*05a8*/ 	.word	0x00002a40
        /*05ac*/ 	.word	0x000000ff
        /*05b0*/ 	.word	0x00000000
        /*05b4*/ 	.short	0x010a
        /*05b6*/ 	.byte	0x04
	.zero		1


	//   ....[75]....
        /*05b8*/ 	.word	0x00002ad0
        /*05bc*/ 	.word	0x000000ff
        /*05c0*/ 	.word	0x00000000
        /*05c4*/ 	.short	0x010a
        /*05c6*/ 	.byte	0x04
	.zero		1


	//   ....[76]....
        /*05c8*/ 	.word	0x00002b60
        /*05cc*/ 	.word	0x000000ff
        /*05d0*/ 	.word	0x00000000
        /*05d4*/ 	.short	0x010a
        /*05d6*/ 	.byte	0x04
	.zero		1


	//   ....[77]....
        /*05d8*/ 	.word	0x00002bf0
        /*05dc*/ 	.word	0x000000ff
        /*05e0*/ 	.word	0x00000000
        /*05e4*/ 	.short	0x010a
        /*05e6*/ 	.byte	0x04
	.zero		1


	//   ....[78]....
        /*05e8*/ 	.word	0x00002c80
        /*05ec*/ 	.word	0x000000ff
        /*05f0*/ 	.word	0x00000000
        /*05f4*/ 	.short	0x010a
        /*05f6*/ 	.byte	0x04
	.zero		1


	//   ....[79]....
        /*05f8*/ 	.word	0x00002d10
        /*05fc*/ 	.word	0x000000ff
        /*0600*/ 	.word	0x00000000
        /*0604*/ 	.short	0x010a
        /*0606*/ 	.byte	0x04
	.zero		1


	//   ....[80]....
        /*0608*/ 	.word	0x00002da0
        /*060c*/ 	.word	0x000000ff
        /*0610*/ 	.word	0x00000000
        /*0614*/ 	.short	0x010a
        /*0616*/ 	.byte	0x04
	.zero		1


	//   ....[81]....
        /*0618*/ 	.word	0x00002e30
        /*061c*/ 	.word	0x000000ff
        /*0620*/ 	.word	0x00000000
        /*0624*/ 	.short	0x010a
        /*0626*/ 	.byte	0x04
	.zero		1


	//   ....[82]....
        /*0628*/ 	.word	0x00002ec0
        /*062c*/ 	.word	0x000000ff
        /*0630*/ 	.word	0x00000000
        /*0634*/ 	.short	0x010a
        /*0636*/ 	.byte	0x04
	.zero		1


	//   ....[83]....
        /*0638*/ 	.word	0x00002f50
        /*063c*/ 	.word	0x000000ff
        /*0640*/ 	.word	0x00000000
        /*0644*/ 	.short	0x010a
        /*0646*/ 	.byte	0x04
	.zero		1


	//   ....[84]....
        /*0648*/ 	.word	0x00002fe0
        /*064c*/ 	.word	0x000000ff
        /*0650*/ 	.word	0x00000000
        /*0654*/ 	.short	0x010a
        /*0656*/ 	.byte	0x04
	.zero		1


	//   ....[85]....
        /*0658*/ 	.word	0x00003070
        /*065c*/ 	.word	0x000000ff
        /*0660*/ 	.word	0x00000000
        /*0664*/ 	.short	0x010a
        /*0666*/ 	.byte	0x04
	.zero		1


	//   ....[86]....
        /*0668*/ 	.word	0x00003110
        /*066c*/ 	.word	0x00000000
        /*0670*/ 	.word	0x00000000
        /*0674*/ 	.short	0x010a
        /*0676*/ 	.byte	0xff
	.zero		1


	//   ....[87]....
        /*0678*/ 	.word	0x00003240
        /*067c*/ 	.word	0x00000000
        /*0680*/ 	.word	0x000001b0
        /*0684*/ 	.short	0x010a
        /*0686*/ 	.byte	0xff
	.zero		1


	//   ....[88]....
        /*0688*/ 	.word	0x000032b0
        /*068c*/ 	.word	0x00000004
        /*0690*/ 	.word	0x00000000
        /*0694*/ 	.short	0x0101
        /*0696*/ 	.byte	0xff
	.zero		1


	//   ....[89]....
        /*0698*/ 	.word	0x000032d0
        /*069c*/ 	.word	0x000000ff
        /*06a0*/ 	.word	0x00000160
        /*06a4*/ 	.short	0x010a
        /*06a6*/ 	.byte	0x05
	.zero		1


	//   ....[90]....
        /*06a8*/ 	.word	0x000033f0
        /*06ac*/ 	.word	0x00000000
        /*06b0*/ 	.word	0x00000150
        /*06b4*/ 	.short	0x010a
        /*06b6*/ 	.byte	0xff
	.zero		1


	//   ....[91]....
        /*06b8*/ 	.word	0x000034f0
        /*06bc*/ 	.word	0x00000000
        /*06c0*/ 	.word	0x00000000
        /*06c4*/ 	.short	0x0101
        /*06c6*/ 	.byte	0xff
	.zero		1


	//   ....[92]....
        /*06c8*/ 	.word	0x00003580
        /*06cc*/ 	.word	0x000000ff
        /*06d0*/ 	.word	0x00000160
        /*06d4*/ 	.short	0x0106
        /*06d6*/ 	.byte	0x05
	.zero		1


	//   ....[93]....
        /*06d8*/ 	.word	0x000035a0
        /*06dc*/ 	.word	0x000000ff
        /*06e0*/ 	.word	0x00000160
        /*06e4*/ 	.short	0x010a
        /*06e6*/ 	.byte	0x05
	.zero		1


	//   ....[94]....
        /*06e8*/ 	.word	0x00003630
        /*06ec*/ 	.word	0x000000ff
        /*06f0*/ 	.word	0x00000160
        /*06f4*/ 	.short	0x0106
        /*06f6*/ 	.byte	0x04
	.zero		1


	//   ....[95]....
        /*06f8*/ 	.word	0x00003670
        /*06fc*/ 	.word	0x00000000
        /*0700*/ 	.word	0x00000160
        /*0704*/ 	.short	0x010a
        /*0706*/ 	.byte	0xff
	.zero		1


	//   ....[96]....
        /*0708*/ 	.word	0x000038b0
        /*070c*/ 	.word	0x000000ff
        /*0710*/ 	.word	0x00000008
        /*0714*/ 	.short	0x010a
        /*0716*/ 	.byte	0x06
	.zero		1


	//   ....[97]....
        /*0718*/ 	.word	0x000038d0
        /*071c*/ 	.word	0x000000ff
        /*0720*/ 	.word	0x00000008
        /*0724*/ 	.short	0x010a
        /*0726*/ 	.byte	0x06
	.zero		1


	//   ....[98]....
        /*0728*/ 	.word	0x00003a60
        /*072c*/ 	.word	0x000000ff
        /*0730*/ 	.word	0x00000008
        /*0734*/ 	.short	0x010a
        /*0736*/ 	.byte	0x06
	.zero		1


	//   ....[99]....
        /*0738*/ 	.word	0x00003a80
        /*073c*/ 	.word	0x000000ff
        /*0740*/ 	.word	0x00000008
        /*0744*/ 	.short	0x010a
        /*0746*/ 	.byte	0x06
	.zero		1


	//   ....[100]....
        /*0748*/ 	.word	0x00003b40
        /*074c*/ 	.word	0x000000ff
        /*0750*/ 	.word	0x00000000
        /*0754*/ 	.short	0x0101
        /*0756*/ 	.byte	0x07
	.zero		1


	//   ....[101]....
        /*0758*/ 	.word	0x00003e80
        /*075c*/ 	.word	0x00000000
        /*0760*/ 	.word	0x00000150
        /*0764*/ 	.short	0x010a
        /*0766*/ 	.byte	0xff
	.zero		1


	//   ....[102]....
        /*0768*/ 	.word	0x00003f40
        /*076c*/ 	.word	0x00000000
        /*0770*/ 	.word	0x00000000
        /*0774*/ 	.short	0x0101
        /*0776*/ 	.byte	0xff
	.zero		1


	//   ....[103]....
        /*0778*/ 	.word	0x00004000
        /*077c*/ 	.word	0x000000ff
        /*0780*/ 	.word	0x00000000
        /*0784*/ 	.short	0x010a
        /*0786*/ 	.byte	0x08
	.zero		1


	//   ....[104]....
        /*0788*/ 	.word	0x00004010
        /*078c*/ 	.word	0x000000ff
        /*0790*/ 	.word	0x00000190
        /*0794*/ 	.short	0x010a
        /*0796*/ 	.byte	0x09
	.zero		1


	//   ....[105]....
        /*0798*/ 	.word	0x000040c0
        /*079c*/ 	.word	0x000000ff
        /*07a0*/ 	.word	0x00000000
        /*07a4*/ 	.short	0x010a
        /*07a6*/ 	.byte	0x08
	.zero		1


	//   ....[106]....
        /*07a8*/ 	.word	0x000041f0
        /*07ac*/ 	.word	0x000000ff
        /*07b0*/ 	.word	0x00000000
        /*07b4*/ 	.short	0x010a
        /*07b6*/ 	.byte	0x1e
	.zero		1


	//   ....[107]....
        /*07b8*/ 	.word	0x000044f0
        /*07bc*/ 	.word	0x000000ff
        /*07c0*/ 	.word	0x00000000
        /*07c4*/ 	.short	0x010a
        /*07c6*/ 	.byte	0x08
	.zero		1


	//   ....[108]....
        /*07c8*/ 	.word	0x00004580
        /*07cc*/ 	.word	0x000000ff
        /*07d0*/ 	.word	0x00000000
        /*07d4*/ 	.short	0x010a
        /*07d6*/ 	.byte	0x08
	.zero		1


	//   ....[109]....
        /*07d8*/ 	.word	0x00004610
        /*07dc*/ 	.word	0x000000ff
        /*07e0*/ 	.word	0x00000000
        /*07e4*/ 	.short	0x010a
        /*07e6*/ 	.byte	0x08
	.zero		1


	//   ....[110]....
        /*07e8*/ 	.word	0x000046b0
        /*07ec*/ 	.word	0x00000000
        /*07f0*/ 	.word	0x00000000
        /*07f4*/ 	.short	0x010a
        /*07f6*/ 	.byte	0xff
	.zero		1


	//   ....[111]....
        /*07f8*/ 	.word	0x000046f0
        /*07fc*/ 	.word	0x00000000
        /*0800*/ 	.word	0x00000000
        /*0804*/ 	.short	0x010a
        /*0806*/ 	.byte	0xff
	.zero		1


	//   ....[112]....
        /*0808*/ 	.word	0x00004760
        /*080c*/ 	.word	0x000000ff
        /*0810*/ 	.word	0x00000000
        /*0814*/ 	.short	0x0101
        /*0816*/ 	.byte	0x05
	.zero		1


	//   ....[113]....
        /*0818*/ 	.word	0x000047a0
        /*081c*/ 	.word	0x000000ff
        /*0820*/ 	.word	0x000001d0
        /*0824*/ 	.short	0x010a
        /*0826*/ 	.byte	0x07
	.zero		1


	//   ....[114]....
        /*0828*/ 	.word	0x000047f0
        /*082c*/ 	.word	0x000000ff
        /*0830*/ 	.word	0x00000000
        /*0834*/ 	.short	0x0101
        /*0836*/ 	.byte	0x05
	.zero		1


	//   ....[115]....
        /*0838*/ 	.word	0x00004c00
        /*083c*/ 	.word	0x00000000
        /*0840*/ 	.word	0x00000150
        /*0844*/ 	.short	0x010a
        /*0846*/ 	.byte	0xff
	.zero		1


	//   ....[116]....
        /*0848*/ 	.word	0x00004cc0
        /*084c*/ 	.word	0x00000000
        /*0850*/ 	.word	0x00000000
        /*0854*/ 	.short	0x0101
        /*0856*/ 	.byte	0xff
	.zero		1


	//   ....[117]....
        /*0858*/ 	.word	0x00004fe0
        /*085c*/ 	.word	0x000000ff
        /*0860*/ 	.word	0x00000148
        /*0864*/ 	.short	0x010a
        /*0866*/ 	.byte	0x07
	.zero		1


	//   ....[118]....
        /*0868*/ 	.word	0x00005200
        /*086c*/ 	.word	0x000000ff
        /*0870*/ 	.word	0x00000128
        /*0874*/ 	.short	0x010a
        /*0876*/ 	.byte	0x0f
	.zero		1


	//   ....[119]....
        /*0878*/ 	.word	0x000054b0
        /*087c*/ 	.word	0x000000ff
        /*0880*/ 	.word	0x00000110
        /*0884*/ 	.short	0x010b
        /*0886*/ 	.byte	0x0f
	.zero		1


	//   ....[120]....
        /*0888*/ 	.word	0x00005530
        /*088c*/ 	.word	0x000000ff
        /*0890*/ 	.word	0x00000000
        /*0894*/ 	.short	0x0101
        /*0896*/ 	.byte	0x10
	.zero		1


	//   ....[121]....
        /*0898*/ 	.word	0x00005570
        /*089c*/ 	.word	0x000000ff
        /*08a0*/ 	.word	0x00000128
        /*08a4*/ 	.short	0x010a
        /*08a6*/ 	.byte	0x0d
	.zero		1


	//   ....[122]....
        /*08a8*/ 	.word	0x000057b0
        /*08ac*/ 	.word	0x000000ff
        /*08b0*/ 	.word	0x00000110
        /*08b4*/ 	.short	0x010b
        /*08b6*/ 	.byte	0x0d
	.zero		1


	//   ....[123]....
        /*08b8*/ 	.word	0x00005820
        /*08bc*/ 	.word	0x000000ff
        /*08c0*/ 	.word	0x00000000
        /*08c4*/ 	.short	0x0101
        /*08c6*/ 	.byte	0x0f
	.zero		1


	//   ....[124]....
        /*08c8*/ 	.word	0x00005870
        /*08cc*/ 	.word	0x000000ff
        /*08d0*/ 	.word	0x00000000
        /*08d4*/ 	.short	0x010a
        /*08d6*/ 	.byte	0x04
	.zero		1


	//   ....[125]....
        /*08d8*/ 	.word	0x00005900
        /*08dc*/ 	.word	0x000000ff
        /*08e0*/ 	.word	0x00000000
        /*08e4*/ 	.short	0x010a
        /*08e6*/ 	.byte	0x04
	.zero		1


	//   ....[126]....
        /*08e8*/ 	.word	0x000059a0
        /*08ec*/ 	.word	0x00000000
        /*08f0*/ 	.word	0x00000000
        /*08f4*/ 	.short	0x010a
        /*08f6*/ 	.byte	0xff
	.zero		1


	//   ....[127]....
        /*08f8*/ 	.word	0x00005ce0
        /*08fc*/ 	.word	0x00000000
        /*0900*/ 	.word	0x00000150
        /*0904*/ 	.short	0x010a
        /*0906*/ 	.byte	0xff
	.zero		1


	//   ....[128]....
        /*0908*/ 	.word	0x00005df0
        /*090c*/ 	.word	0x00000000
        /*0910*/ 	.word	0x00000000
        /*0914*/ 	.short	0x0101
        /*0916*/ 	.byte	0xff
	.zero		1


	//   ....[129]....
        /*0918*/ 	.word	0x00006840
        /*091c*/ 	.word	0x00000000
        /*0920*/ 	.word	0x00000110
        /*0924*/ 	.short	0x010a
        /*0926*/ 	.byte	0xff
	.zero		1


	//   ....[130]....
        /*0928*/ 	.word	0x00006880
        /*092c*/ 	.word	0x0000004c
        /*0930*/ 	.word	0x00000170
        /*0934*/ 	.short	0x010a
        /*0936*/ 	.byte	0xff
	.zero		1


	//   ....[131]....
        /*0938*/ 	.word	0x00006990
        /*093c*/ 	.word	0x00000000
        /*0940*/ 	.word	0x00000110
        /*0944*/ 	.short	0x010a
        /*0946*/ 	.byte	0xff
	.zero		1


	//   ....[132]....
        /*0948*/ 	.word	0x00006aa0
        /*094c*/ 	.word	0x0000004c
        /*0950*/ 	.word	0x00000170
        /*0954*/ 	.short	0x010a
        /*0956*/ 	.byte	0xff
	.zero		1


	//   ....[133]....
        /*0958*/ 	.word	0x000072b0
        /*095c*/ 	.word	0x00000000
        /*0960*/ 	.word	0x00000000
        /*0964*/ 	.short	0x0101
        /*0966*/ 	.byte	0xff
	.zero		1


	//   ....[134]....
        /*0968*/ 	.word	0x000072c0
        /*096c*/ 	.word	0x00000002
        /*0970*/ 	.word	0x00000110
        /*0974*/ 	.short	0x010a
        /*0976*/ 	.byte	0xff
	.zero		1


	//   ....[135]....
        /*0978*/ 	.word	0x00007380
        /*097c*/ 	.word	0x00000002
        /*0980*/ 	.word	0x00000110
        /*0984*/ 	.short	0x010a
        /*0986*/ 	.byte	0xff
	.zero		1


	//   ....[136]....
        /*0988*/ 	.word	0x00007700
        /*098c*/ 	.word	0x0000004c
        /*0990*/ 	.word	0x00000000
        /*0994*/ 	.short	0x0101
        /*0996*/ 	.byte	0xff
	.zero		1


	//   ....[137]....
        /*0998*/ 	.word	0x00007ca0
        /*099c*/ 	.word	0x00000002
        /*09a0*/ 	.word	0x00000000
        /*09a4*/ 	.short	0x0101
        /*09a6*/ 	.byte	0xff
	.zero		1


	//   ....[138]....
        /*09a8*/ 	.word	0x00007f10
        /*09ac*/ 	.word	0x000000ff
        /*09b0*/ 	.word	0x00000000
        /*09b4*/ 	.short	0x0101
        /*09b6*/ 	.byte	0x04
	.zero		1


	//   ....[139]....
        /*09b8*/ 	.word	0x00007f30
        /*09bc*/ 	.word	0x00000003
        /*09c0*/ 	.word	0x000001c0
        /*09c4*/ 	.short	0x010a
        /*09c6*/ 	.byte	0xff
	.zero		1


	//   ....[140]....
        /*09c8*/ 	.word	0x00007f90
        /*09cc*/ 	.word	0x00000002
        /*09d0*/ 	.word	0x00000088
        /*09d4*/ 	.short	0x010a
        /*09d6*/ 	.byte	0xff
	.zero		1


	//   ....[141]....
        /*09d8*/ 	.word	0x00007ff0
        /*09dc*/ 	.word	0x00000002
        /*09e0*/ 	.word	0x00000088
        /*09e4*/ 	.short	0x010a
        /*09e6*/ 	.byte	0xff
	.zero		1


	//   ....[142]....
        /*09e8*/ 	.word	0x00008040
        /*09ec*/ 	.word	0x00000002
        /*09f0*/ 	.word	0x00000150
        /*09f4*/ 	.short	0x010a
        /*09f6*/ 	.byte	0xff
	.zero		1


	//   ....[143]....
        /*09f8*/ 	.word	0x000080a0
        /*09fc*/ 	.word	0x00000000
        /*0a00*/ 	.word	0x00000000
        /*0a04*/ 	.short	0x010a
        /*0a06*/ 	.byte	0xff
	.zero		1


	//   ....[144]....
        /*0a08*/ 	.word	0x00008100
        /*0a0c*/ 	.word	0x00000000
        /*0a10*/ 	.word	0x00000000
        /*0a14*/ 	.short	0x010a
        /*0a16*/ 	.byte	0xff
	.zero		1


	//   ....[145]....
        /*0a18*/ 	.word	0x00008160
        /*0a1c*/ 	.word	0x00000000
        /*0a20*/ 	.word	0x00000000
        /*0a24*/ 	.short	0x010a
        /*0a26*/ 	.byte	0xff
	.zero		1


	//   ....[146]....
        /*0a28*/ 	.word	0x000081c0
        /*0a2c*/ 	.word	0x00000000
        /*0a30*/ 	.word	0x00000000
        /*0a34*/ 	.short	0x010a
        /*0a36*/ 	.byte	0xff
	.zero		1


	//   ....[147]....
        /*0a38*/ 	.word	0x00008220
        /*0a3c*/ 	.word	0x00000000
        /*0a40*/ 	.word	0x00000000
        /*0a44*/ 	.short	0x010a
        /*0a46*/ 	.byte	0xff
	.zero		1


	//   ....[148]....
        /*0a48*/ 	.word	0x00008280
        /*0a4c*/ 	.word	0x00000000
        /*0a50*/ 	.word	0x00000000
        /*0a54*/ 	.short	0x010a
        /*0a56*/ 	.byte	0xff
	.zero		1


	//   ....[149]....
        /*0a58*/ 	.word	0x000082e0
        /*0a5c*/ 	.word	0x00000000
        /*0a60*/ 	.word	0x00000000
        /*0a64*/ 	.short	0x010a
        /*0a66*/ 	.byte	0xff
	.zero		1


	//   ....[150]....
        /*0a68*/ 	.word	0x00008340
        /*0a6c*/ 	.word	0x00000000
        /*0a70*/ 	.word	0x00000000
        /*0a74*/ 	.short	0x010a
        /*0a76*/ 	.byte	0xff
	.zero		1


	//   ....[151]....
        /*0a78*/ 	.word	0x000083a0
        /*0a7c*/ 	.word	0x00000000
        /*0a80*/ 	.word	0x00000000
        /*0a84*/ 	.short	0x010a
        /*0a86*/ 	.byte	0xff
	.zero		1


	//   ....[152]....
        /*0a88*/ 	.word	0x00008400
        /*0a8c*/ 	.word	0x00000000
        /*0a90*/ 	.word	0x00000000
        /*0a94*/ 	.short	0x010a
        /*0a96*/ 	.byte	0xff
	.zero		1


	//   ....[153]....
        /*0a98*/ 	.word	0x00008460
        /*0a9c*/ 	.word	0x00000000
        /*0aa0*/ 	.word	0x00000000
        /*0aa4*/ 	.short	0x010a
        /*0aa6*/ 	.byte	0xff
	.zero		1


	//   ....[154]....
        /*0aa8*/ 	.word	0x000084c0
        /*0aac*/ 	.word	0x00000000
        /*0ab0*/ 	.word	0x00000000
        /*0ab4*/ 	.short	0x010a
        /*0ab6*/ 	.byte	0xff
	.zero		1


	//   ....[155]....
        /*0ab8*/ 	.word	0x00008520
        /*0abc*/ 	.word	0x00000000
        /*0ac0*/ 	.word	0x00000000
        /*0ac4*/ 	.short	0x010a
        /*0ac6*/ 	.byte	0xff
	.zero		1


	//   ....[156]....
        /*0ac8*/ 	.word	0x00008580
        /*0acc*/ 	.word	0x00000000
        /*0ad0*/ 	.word	0x00000000
        /*0ad4*/ 	.short	0x010a
        /*0ad6*/ 	.byte	0xff
	.zero		1


	//   ....[157]....
        /*0ad8*/ 	.word	0x000085e0
        /*0adc*/ 	.word	0x00000000
        /*0ae0*/ 	.word	0x00000000
        /*0ae4*/ 	.short	0x010a
        /*0ae6*/ 	.byte	0xff
	.zero		1


	//   ....[158]....
        /*0ae8*/ 	.word	0x00008640
        /*0aec*/ 	.word	0x00000000
        /*0af0*/ 	.word	0x00000000
        /*0af4*/ 	.short	0x010a
        /*0af6*/ 	.byte	0xff
	.zero		1


	//   ....[159]....
        /*0af8*/ 	.word	0x00008690
        /*0afc*/ 	.word	0x00000000
        /*0b00*/ 	.word	0x000001b0
        /*0b04*/ 	.short	0x010a
        /*0b06*/ 	.byte	0xff
	.zero		1


	//   ....[160]....
        /*0b08*/ 	.word	0x000086f0
        /*0b0c*/ 	.word	0x00000000
        /*0b10*/ 	.word	0x00000160
        /*0b14*/ 	.short	0x010a
        /*0b16*/ 	.byte	0xff
	.zero		1


	//   ....[161]....
        /*0b18*/ 	.word	0x00008740
        /*0b1c*/ 	.word	0x00000000
        /*0b20*/ 	.word	0x00000150
        /*0b24*/ 	.short	0x010a
        /*0b26*/ 	.byte	0xff
	.zero		1


	//   ....[162]....
        /*0b28*/ 	.word	0x000087a0
        /*0b2c*/ 	.word	0x00000000
        /*0b30*/ 	.word	0x00000160
        /*0b34*/ 	.short	0x010a
        /*0b36*/ 	.byte	0xff
	.zero		1


	//   ....[163]....
        /*0b38*/ 	.word	0x00008800
        /*0b3c*/ 	.word	0x00000004
        /*0b40*/ 	.word	0x00000008
        /*0b44*/ 	.short	0x010a
        /*0b46*/ 	.byte	0xff
	.zero		1


	//   ....[164]....
        /*0b48*/ 	.word	0x000088e0
        /*0b4c*/ 	.word	0x00000002
        /*0b50*/ 	.word	0x00000008
        /*0b54*/ 	.short	0x010a
        /*0b56*/ 	.byte	0xff
	.zero		1


	//   ....[165]....
        /*0b58*/ 	.word	0x00008930
        /*0b5c*/ 	.word	0x00000000
        /*0b60*/ 	.word	0x00000150
        /*0b64*/ 	.short	0x010a
        /*0b66*/ 	.byte	0xff
	.zero		1


	//   ....[166]....
        /*0b68*/ 	.word	0x00008990
        /*0b6c*/ 	.word	0x00000000
        /*0b70*/ 	.word	0x00000190
        /*0b74*/ 	.short	0x010a
        /*0b76*/ 	.byte	0xff
	.zero		1


	//   ....[167]....
        /*0b78*/ 	.word	0x000089f0
        /*0b7c*/ 	.word	0x00000000
        /*0b80*/ 	.word	0x00000000
        /*0b84*/ 	.short	0x010a
        /*0b86*/ 	.byte	0xff
	.zero		1


	//   ....[168]....
        /*0b88*/ 	.word	0x00008a50
        /*0b8c*/ 	.word	0x00000000
        /*0b90*/ 	.word	0x00000000
        /*0b94*/ 	.short	0x010a
        /*0b96*/ 	.byte	0xff
	.zero		1


	//   ....[169]....
        /*0b98*/ 	.word	0x00008ab0
        /*0b9c*/ 	.word	0x00000000
        /*0ba0*/ 	.word	0x00000000
        /*0ba4*/ 	.short	0x010a
        /*0ba6*/ 	.byte	0xff
	.zero		1


	//   ....[170]....
        /*0ba8*/ 	.word	0x00008b10
        /*0bac*/ 	.word	0x00000000
        /*0bb0*/ 	.word	0x00000000
        /*0bb4*/ 	.short	0x010a
        /*0bb6*/ 	.byte	0xff
	.zero		1


	//   ....[171]....
        /*0bb8*/ 	.word	0x00008b70
        /*0bbc*/ 	.word	0x00000000
        /*0bc0*/ 	.word	0x000001d0
        /*0bc4*/ 	.short	0x010a
        /*0bc6*/ 	.byte	0xff
	.zero		1


	//   ....[172]....
        /*0bc8*/ 	.word	0x00008bc0
        /*0bcc*/ 	.word	0x00000000
        /*0bd0*/ 	.word	0x00000150
        /*0bd4*/ 	.short	0x010a
        /*0bd6*/ 	.byte	0xff
	.zero		1


	//   ....[173]....
        /*0bd8*/ 	.word	0x00008c20
        /*0bdc*/ 	.word	0x00000000
        /*0be0*/ 	.word	0x00000148
        /*0be4*/ 	.short	0x010a
        /*0be6*/ 	.byte	0xff
	.zero		1


	//   ....[174]....
        /*0be8*/ 	.word	0x00008c80
        /*0bec*/ 	.word	0x00000000
        /*0bf0*/ 	.word	0x00000128
        /*0bf4*/ 	.short	0x010a
        /*0bf6*/ 	.byte	0xff
	.zero		1


	//   ....[175]....
        /*0bf8*/ 	.word	0x00008ce0
        /*0bfc*/ 	.word	0x00000003
        /*0c00*/ 	.word	0x00000128
        /*0c04*/ 	.short	0x010a
        /*0c06*/ 	.byte	0xff
	.zero		1


	//   ....[176]....
        /*0c08*/ 	.word	0x00008d40
        /*0c0c*/ 	.word	0x00000000
        /*0c10*/ 	.word	0x00000000
        /*0c14*/ 	.short	0x010a
        /*0c16*/ 	.byte	0xff
	.zero		1


	//   ....[177]....
        /*0c18*/ 	.word	0x00008da0
        /*0c1c*/ 	.word	0x00000000
        /*0c20*/ 	.word	0x00000000
        /*0c24*/ 	.short	0x010a
        /*0c26*/ 	.byte	0xff
	.zero		1


	//   ....[178]....
        /*0c28*/ 	.word	0x00008df0
        /*0c2c*/ 	.word	0x00000000
        /*0c30*/ 	.word	0x00000150
        /*0c34*/ 	.short	0x010a
        /*0c36*/ 	.byte	0xff
	.zero		1


	//   ....[179]....
        /*0c38*/ 	.word	0x00008e40
        /*0c3c*/ 	.word	0x00000000
        /*0c40*/ 	.word	0x00000110
        /*0c44*/ 	.short	0x010a
        /*0c46*/ 	.byte	0xff
	.zero		1


	//   ....[180]....
        /*0c48*/ 	.word	0x00008e90
        /*0c4c*/ 	.word	0x0000004c
        /*0c50*/ 	.word	0x00000170
        /*0c54*/ 	.short	0x010a
        /*0c56*/ 	.byte	0xff
	.zero		1


	//   ....[181]....
        /*0c58*/ 	.word	0x00008ee0
        /*0c5c*/ 	.word	0x00000002
        /*0c60*/ 	.word	0x00000110
        /*0c64*/ 	.short	0x010a
        /*0c66*/ 	.byte	0xff
	.zero		1


	//----- nvinfo : EIATTR_NUM_MBARRIERS
	.align		4
.L_47:
        /*0c68*/ 	.byte	0x03, 0x38
        /*0c6a*/ 	.short	0x003b


	//----- nvinfo : EIATTR_EXIT_INSTR_OFFSETS
	.align		4
        /*0c6c*/ 	.byte	0x04, 0x1c
        /*0c6e*/ 	.short	(.L_49 - .L_48)


	//   ....[0]....
.L_48:
        /*0c70*/ 	.word	0x00003140


	//   ....[1]....
        /*0c74*/ 	.word	0x00003640


	//   ....[2]....
        /*0c78*/ 	.word	0x000036a0


	//   ....[3]....
        /*0c7c*/ 	.word	0x00004a20


	//   ....[4]....
        /*0c80*/ 	.word	0x000059d0


	//   ....[5]....
        /*0c84*/ 	.word	0x00005a10


	//   ....[6]....
        /*0c88*/ 	.word	0x00007e00


	//   ....[7]....
        /*0c8c*/ 	.word	0x00007e80


	//   ....[8]....
        /*0c90*/ 	.word	0x00007eb0


	//   ....[9]....
        /*0c94*/ 	.word	0x00007f20


	//----- nvinfo : EIATTR_MAX_THREADS
	.align		4
.L_49:
        /*0c98*/ 	.byte	0x04, 0x05
        /*0c9a*/ 	.short	(.L_51 - .L_50)
.L_50:
        /*0c9c*/ 	.word	0x00000100
        /*0ca0*/ 	.word	0x00000001
        /*0ca4*/ 	.word	0x00000001


	//----- nvinfo : EIATTR_CRS_STACK_SIZE
	.align		4
.L_51:
        /*0ca8*/ 	.byte	0x04, 0x1e
        /*0caa*/ 	.short	(.L_53 - .L_52)
.L_52:
        /*0cac*/ 	.word	0x00000000


	//----- nvinfo : EIATTR_CBANK_PARAM_SIZE
	.align		4
.L_53:
        /*0cb0*/ 	.byte	0x03, 0x19
        /*0cb2*/ 	.short	0x0800


	//----- nvinfo : EIATTR_PARAM_CBANK
	.align		4
        /*0cb4*/ 	.byte	0x04, 0x0a
        /*0cb6*/ 	.short	(.L_55 - .L_54)
	.align		4
.L_54:
        /*0cb8*/ 	.word	index@(.nv.constant0._ZN7cutlass13device_kernelINS_4gemm6kernel13GemmUniversalIN4cute5tupleIJiiiiEEENS1_10collective13CollectiveMmaINS1_35MainloopSm100TmaUmmaWarpSpecializedILi17ELi2ELi4ENS5_IJNS4_1CILi2EEENSA_ILi1EEESC_EEEEENS5_IJNSA_ILi128EEENSA_ILi64EEESG_EEENS_10bfloat16_tENS5_IJlSC_lEEESI_SJ_NS4_8TiledMMAINS4_8MMA_AtomIJNS4_26SM100_MMA_F16BF16_2x1SM_SSISI_SI_fLi128ELi64ELNS4_4UMMA5MajorE0ELSO_0ELNSN_7ScaleInE0ELSP_0EEEEEENS4_6LayoutINS5_IJSC_SC_SC_EEENS5_IJNSA_ILi0EEESU_SU_EEEEENS5_IJNS4_10UnderscoreESX_SX_EEEEENS4_18SM100_TMA_2SM_LOADENS4_14ComposedLayoutINS4_7SwizzleILi3ELi4ELi3EEENS4_18smem_ptr_flag_bitsILi16EEENSS_INS5_IJNSA_ILi8EEESG_EEENS5_IJSG_SC_EEEEEEEvNS4_8identityES10_S1A_vS1B_EENS_8epilogue10collective18CollectiveEpilogueINS1D_23Sm100TmaWarpSpecializedILi3ELi2ELi16ELb1ELb0EEEJNS5_IJSG_SG_SG_EEENS5_IJNSS_ISG_SC_EENSS_INS5_IJNSA_ILi16EEESB_EEENS5_IJSC_NSA_ILi32EEEEEEEEEEESI_SJ_SI_SJ_NS1D_6fusion15FusionCallbacksIS1H_NS1Q_17LinearCombinationISI_fSI_fLNS_15FloatRoundStyleE2EEES1I_S1P_JEEENS4_5SM1004TMEM4LOAD26SM100_TMEM_LOAD_32dp32b16xENS4_13SM90_TMA_LOADENS11_INS12_ILi1ELi4ELi3EEES15_NSS_INS5_IJS16_S1K_EEENS5_IJS1K_SC_EEEEEEENS4_39AutoVectorizingCopyWithAssumedAlignmentILi128EEENS4_14SM90_TMA_STOREES25_S27_S27_EEEvvEEEEvNT_6ParamsE)
        /*0cbc*/ 	.short	0x0380
        /*0cbe*/ 	.short	0x0800


	//----- nvinfo : EIATTR_SW_WAR
	.align		4
.L_55:
        /*0cc0*/ 	.byte	0x04, 0x36
        /*0cc2*/ 	.short	(.L_57 - .L_56)
.L_56:
        /*0cc4*/ 	.word	0x00000008
.L_57:


//--------------------- .nv.callgraph             --------------------------
	.section	.nv.callgraph,"",@"SHT_CUDA_CALLGRAPH"
	.align	4
	.sectionentsize	8
	.align		4
        /*0000*/ 	.word	0x00000000
	.align		4
        /*0004*/ 	.word	0xffffffff
	.align		4
        /*0008*/ 	.word	index@(_ZN7cutlass13device_kernelINS_4gemm6kernel13GemmUniversalIN4cute5tupleIJiiiiEEENS1_10collective13CollectiveMmaINS1_35MainloopSm100TmaUmmaWarpSpecializedILi17ELi2ELi4ENS5_IJNS4_1CILi2EEENSA_ILi1EEESC_EEEEENS5_IJNSA_ILi128EEENSA_ILi64EEESG_EEENS_10bfloat16_tENS5_IJlSC_lEEESI_SJ_NS4_8TiledMMAINS4_8MMA_AtomIJNS4_26SM100_MMA_F16BF16_2x1SM_SSISI_SI_fLi128ELi64ELNS4_4UMMA5MajorE0ELSO_0ELNSN_7ScaleInE0ELSP_0EEEEEENS4_6LayoutINS5_IJSC_SC_SC_EEENS5_IJNSA_ILi0EEESU_SU_EEEEENS5_IJNS4_10UnderscoreESX_SX_EEEEENS4_18SM100_TMA_2SM_LOADENS4_14ComposedLayoutINS4_7SwizzleILi3ELi4ELi3EEENS4_18smem_ptr_flag_bitsILi16EEENSS_INS5_IJNSA_ILi8EEESG_EEENS5_IJSG_SC_EEEEEEEvNS4_8identityES10_S1A_vS1B_EENS_8epilogue10collective18CollectiveEpilogueINS1D_23Sm100TmaWarpSpecializedILi3ELi2ELi16ELb1ELb0EEEJNS5_IJSG_SG_SG_EEENS5_IJNSS_ISG_SC_EENSS_INS5_IJNSA_ILi16EEESB_EEENS5_IJSC_NSA_ILi32EEEEEEEEEEESI_SJ_SI_SJ_NS1D_6fusion15FusionCallbacksIS1H_NS1Q_17LinearCombinationISI_fSI_fLNS_15FloatRoundStyleE2EEES1I_S1P_JEEENS4_5SM1004TMEM4LOAD26SM100_TMEM_LOAD_32dp32b16xENS4_13SM90_TMA_LOADENS11_INS12_ILi1ELi4ELi3EEES15_NSS_INS5_IJS16_S1K_EEENS5_IJS1K_SC_EEEEEEENS4_39AutoVectorizingCopyWithAssumedAlignmentILi128EEENS4_14SM90_TMA_STOREES25_S27_S27_EEEvvEEEEvNT_6ParamsE)
	.align		4
        /*000c*/ 	.word	index@(__assertfail)
	.align		4
        /*0010*/ 	.word	0x00000000
	.align		4
        /*0014*/ 	.word	0xfffffffe
	.align		4
        /*0018*/ 	.word	0x00000000
	.align		4
        /*001c*/ 	.word	0xfffffffd
	.align		4
        /*0020*/ 	.word	0x00000000
	.align		4
        /*0024*/ 	.word	0xfffffffc


//--------------------- .nv.constant4             --------------------------
	.section	.nv.constant4,"a",@progbits
	.align	8
	.align		8
.nv.constant4:
        /*0000*/ 	.dword	__assertfail
	.align		8
        /*0008*/ 	.dword	__unnamed_1
	.align		8
        /*0010*/ 	.dword	__unnamed_2
	.align		8
        /*0018*/ 	.dword	_ZN39_INTERNAL_f1fe6b30_4_k_cu_cb1b1348_29634cuda3std3__45__cpo5beginE
	.align		8
        /*0020*/ 	.dword	_ZN39_INTERNAL_f1fe6b30_4_k_cu_cb1b1348_29634cuda3std3__45__cpo3endE
	.align		8
        /*0028*/ 	.dword	_ZN39_INTERNAL_f1fe6b30_4_k_cu_cb1b1348_29634cuda3std3__45__cpo6cbeginE
	.align		8
        /*0030*/ 	.dword	_ZN39_INTERNAL_f1fe6b30_4_k_cu_cb1b1348_29634cuda3std3__45__cpo4cendE
	.align		8
        /*0038*/ 	.dword	_ZN39_INTERNAL_f1fe6b30_4_k_cu_cb1b1348_29634cuda3std3__441_GLOBAL__N__f1fe6b30_4_k_cu_cb1b1348_29636ignoreE
	.align		8
        /*0040*/ 	.dword	_ZN39_INTERNAL_f1fe6b30_4_k_cu_cb1b1348_29634cuda3std3__419piecewise_constructE
	.align		8
        /*0048*/ 	.dword	_ZN39_INTERNAL_f1fe6b30_4_k_cu_cb1b1348_29634cuda3std3__48in_placeE
	.align		8
        /*0050*/ 	.dword	_ZN39_INTERNAL_f1fe6b30_4_k_cu_cb1b1348_29634cuda3std6ranges3__45__cpo4swapE
	.align		8
        /*0058*/ 	.dword	_ZN39_INTERNAL_f1fe6b30_4_k_cu_cb1b1348_29634cuda3std6ranges3__45__cpo9iter_moveE
	.align		8
        /*0060*/ 	.dword	_ZN39_INTERNAL_f1fe6b30_4_k_cu_cb1b1348_29634cute7productE
	.align		8
        /*0068*/ 	.dword	_ZN39_INTERNAL_f1fe6b30_4_k_cu_cb1b1348_29634cute1_E
	.align		8
        /*0070*/ 	.dword	$str$25
	.align		8
        /*0078*/ 	.dword	$str$26
	.align		8
        /*0080*/ 	.dword	$str$27
	.align		8
        /*0088*/ 	.dword	$str$28


//--------------------- .text._ZN7cutlass13device_kernelINS_4gemm6kernel13GemmUniversalIN4cute5tupleIJiiiiEEENS1_10collective13CollectiveMmaINS1_35MainloopSm100TmaUmmaWarpSpecializedILi17ELi2ELi4ENS5_IJNS4_1CILi2EEENSA_ILi1EEESC_EEEEENS5_IJNSA_ILi128EEENSA_ILi64EEESG_EEENS_10bfloat16_tENS5_IJlSC_lEEESI_SJ_NS4_8TiledMMAINS4_8MMA_AtomIJNS4_26SM100_MMA_F16BF16_2x1SM_SSISI_SI_fLi128ELi64ELNS4_4UMMA5MajorE0ELSO_0ELNSN_7ScaleInE0ELSP_0EEEEEENS4_6LayoutINS5_IJSC_SC_SC_EEENS5_IJNSA_ILi0EEESU_SU_EEEEENS5_IJNS4_10UnderscoreESX_SX_EEEEENS4_18SM100_TMA_2SM_LOADENS4_14ComposedLayoutINS4_7SwizzleILi3ELi4ELi3EEENS4_18smem_ptr_flag_bitsILi16EEENSS_INS5_IJNSA_ILi8EEESG_EEENS5_IJSG_SC_EEEEEEEvNS4_8identityES10_S1A_vS1B_EENS_8epilogue10collective18CollectiveEpilogueINS1D_23Sm100TmaWarpSpecializedILi3ELi2ELi16ELb1ELb0EEEJNS5_IJSG_SG_SG_EEENS5_IJNSS_ISG_SC_EENSS_INS5_IJNSA_ILi16EEESB_EEENS5_IJSC_NSA_ILi32EEEEEEEEEEESI_SJ_SI_SJ_NS1D_6fusion15FusionCallbacksIS1H_NS1Q_17LinearCombinationISI_fSI_fLNS_15FloatRoundStyleE2EEES1I_S1P_JEEENS4_5SM1004TMEM4LOAD26SM100_TMEM_LOAD_32dp32b16xENS4_13SM90_TMA_LOADENS11_INS12_ILi1ELi4ELi3EEES15_NSS_INS5_IJS16_S1K_EEENS5_IJS1K_SC_EEEEEEENS4_39AutoVectorizingCopyWithAssumedAlignmentILi128EEENS4_14SM90_TMA_STOREES25_S27_S27_EEEvvEEEEvNT_6ParamsE --------------------------
	.section	.text._ZN7cutlass13device_kernelINS_4gemm6kernel13GemmUniversalIN4cute5tupleIJiiiiEEENS1_10collective13CollectiveMmaINS1_35MainloopSm100TmaUmmaWarpSpecializedILi17ELi2ELi4ENS5_IJNS4_1CILi2EEENSA_ILi1EEESC_EEEEENS5_IJNSA_ILi128EEENSA_ILi64EEESG_EEENS_10bfloat16_tENS5_IJlSC_lEEESI_SJ_NS4_8TiledMMAINS4_8MMA_AtomIJNS4_26SM100_MMA_F16BF16_2x1SM_SSISI_SI_fLi128ELi64ELNS4_4UMMA5MajorE0ELSO_0ELNSN_7ScaleInE0ELSP_0EEEEEENS4_6LayoutINS5_IJSC_SC_SC_EEENS5_IJNSA_ILi0EEESU_SU_EEEEENS5_IJNS4_10UnderscoreESX_SX_EEEEENS4_18SM100_TMA_2SM_LOADENS4_14ComposedLayoutINS4_7SwizzleILi3ELi4ELi3EEENS4_18smem_ptr_flag_bitsILi16EEENSS_INS5_IJNSA_ILi8EEESG_EEENS5_IJSG_SC_EEEEEEEvNS4_8identityES10_S1A_vS1B_EENS_8epilogue10collective18CollectiveEpilogueINS1D_23Sm100TmaWarpSpecializedILi3ELi2ELi16ELb1ELb0EEEJNS5_IJSG_SG_SG_EEENS5_IJNSS_ISG_SC_EENSS_INS5_IJNSA_ILi16EEESB_EEENS5_IJSC_NSA_ILi32EEEEEEEEEEESI_SJ_SI_SJ_NS1D_6fusion15FusionCallbacksIS1H_NS1Q_17LinearCombinationISI_fSI_fLNS_15FloatRoundStyleE2EEES1I_S1P_JEEENS4_5SM1004TMEM4LOAD26SM100_TMEM_LOAD_32dp32b16xENS4_13SM90_TMA_LOADENS11_INS12_ILi1ELi4ELi3EEES15_NSS_INS5_IJS16_S1K_EEENS5_IJS1K_SC_EEEEEEENS4_39AutoVectorizingCopyWithAssumedAlignmentILi128EEENS4_14SM90_TMA_STOREES25_S27_S27_EEEvvEEEEvNT_6ParamsE,"ax",@progbits
	.align	128
.text._ZN7cutlass13device_kernelINS_4gemm6kernel13GemmUniversalIN4cute5tupleIJiiiiEEENS1_10collective13CollectiveMmaINS1_35MainloopSm100TmaUmmaWarpSpecializedILi17ELi2ELi4ENS5_IJNS4_1CILi2EEENSA_ILi1EEESC_EEEEENS5_IJNSA_ILi128EEENSA_ILi64EEESG_EEENS_10bfloat16_tENS5_IJlSC_lEEESI_SJ_NS4_8TiledMMAINS4_8MMA_AtomIJNS4_26SM100_MMA_F16BF16_2x1SM_SSISI_SI_fLi128ELi64ELNS4_4UMMA5MajorE0ELSO_0ELNSN_7ScaleInE0ELSP_0EEEEEENS4_6LayoutINS5_IJSC_SC_SC_EEENS5_IJNSA_ILi0EEESU_SU_EEEEENS5_IJNS4_10UnderscoreESX_SX_EEEEENS4_18SM100_TMA_2SM_LOADENS4_14ComposedLayoutINS4_7SwizzleILi3ELi4ELi3EEENS4_18smem_ptr_flag_bitsILi16EEENSS_INS5_IJNSA_ILi8EEESG_EEENS5_IJSG_SC_EEEEEEEvNS4_8identityES10_S1A_vS1B_EENS_8epilogue10collective18CollectiveEpilogueINS1D_23Sm100TmaWarpSpecializedILi3ELi2ELi16ELb1ELb0EEEJNS5_IJSG_SG_SG_EEENS5_IJNSS_ISG_SC_EENSS_INS5_IJNSA_ILi16EEESB_EEENS5_IJSC_NSA_ILi32EEEEEEEEEEESI_SJ_SI_SJ_NS1D_6fusion15FusionCallbacksIS1H_NS1Q_17LinearCombinationISI_fSI_fLNS_15FloatRoundStyleE2EEES1I_S1P_JEEENS4_5SM1004TMEM4LOAD26SM100_TMEM_LOAD_32dp32b16xENS4_13SM90_TMA_LOADENS11_INS12_ILi1ELi4ELi3EEES15_NSS_INS5_IJS16_S1K_EEENS5_IJS1K_SC_EEEEEEENS4_39AutoVectorizingCopyWithAssumedAlignmentILi128EEENS4_14SM90_TMA_STOREES25_S27_S27_EEEvvEEEEvNT_6ParamsE:
        .type           _ZN7cutlass13device_kernelINS_4gemm6kernel13GemmUniversalIN4cute5tupleIJiiiiEEENS1_10collective13CollectiveMmaINS1_35MainloopSm100TmaUmmaWarpSpecializedILi17ELi2ELi4ENS5_IJNS4_1CILi2EEENSA_ILi1EEESC_EEEEENS5_IJNSA_ILi128EEENSA_ILi64EEESG_EEENS_10bfloat16_tENS5_IJlSC_lEEESI_SJ_NS4_8TiledMMAINS4_8MMA_AtomIJNS4_26SM100_MMA_F16BF16_2x1SM_SSISI_SI_fLi128ELi64ELNS4_4UMMA5MajorE0ELSO_0ELNSN_7ScaleInE0ELSP_0EEEEEENS4_6LayoutINS5_IJSC_SC_SC_EEENS5_IJNSA_ILi0EEESU_SU_EEEEENS5_IJNS4_10UnderscoreESX_SX_EEEEENS4_18SM100_TMA_2SM_LOADENS4_14ComposedLayoutINS4_7SwizzleILi3ELi4ELi3EEENS4_18smem_ptr_flag_bitsILi16EEENSS_INS5_IJNSA_ILi8EEESG_EEENS5_IJSG_SC_EEEEEEEvNS4_8identityES10_S1A_vS1B_EENS_8epilogue10collective18CollectiveEpilogueINS1D_23Sm100TmaWarpSpecializedILi3ELi2ELi16ELb1ELb0EEEJNS5_IJSG_SG_SG_EEENS5_IJNSS_ISG_SC_EENSS_INS5_IJNSA_ILi16EEESB_EEENS5_IJSC_NSA_ILi32EEEEEEEEEEESI_SJ_SI_SJ_NS1D_6fusion15FusionCallbacksIS1H_NS1Q_17LinearCombinationISI_fSI_fLNS_15FloatRoundStyleE2EEES1I_S1P_JEEENS4_5SM1004TMEM4LOAD26SM100_TMEM_LOAD_32dp32b16xENS4_13SM90_TMA_LOADENS11_INS12_ILi1ELi4ELi3EEES15_NSS_INS5_IJS16_S1K_EEENS5_IJS1K_SC_EEEEEEENS4_39AutoVectorizingCopyWithAssumedAlignmentILi128EEENS4_14SM90_TMA_STOREES25_S27_S27_EEEvvEEEEvNT_6ParamsE,@function
        .size           _ZN7cutlass13device_kernelINS_4gemm6kernel13GemmUniversalIN4cute5tupleIJiiiiEEENS1_10collective13CollectiveMmaINS1_35MainloopSm100TmaUmmaWarpSpecializedILi17ELi2ELi4ENS5_IJNS4_1CILi2EEENSA_ILi1EEESC_EEEEENS5_IJNSA_ILi128EEENSA_ILi64EEESG_EEENS_10bfloat16_tENS5_IJlSC_lEEESI_SJ_NS4_8TiledMMAINS4_8MMA_AtomIJNS4_26SM100_MMA_F16BF16_2x1SM_SSISI_SI_fLi128ELi64ELNS4_4UMMA5MajorE0ELSO_0ELNSN_7ScaleInE0ELSP_0EEEEEENS4_6LayoutINS5_IJSC_SC_SC_EEENS5_IJNSA_ILi0EEESU_SU_EEEEENS5_IJNS4_10UnderscoreESX_SX_EEEEENS4_18SM100_TMA_2SM_LOADENS4_14ComposedLayoutINS4_7SwizzleILi3ELi4ELi3EEENS4_18smem_ptr_flag_bitsILi16EEENSS_INS5_IJNSA_ILi8EEESG_EEENS5_IJSG_SC_EEEEEEEvNS4_8identityES10_S1A_vS1B_EENS_8epilogue10collective18CollectiveEpilogueINS1D_23Sm100TmaWarpSpecializedILi3ELi2ELi16ELb1ELb0EEEJNS5_IJSG_SG_SG_EEENS5_IJNSS_ISG_SC_EENSS_INS5_IJNSA_ILi16EEESB_EEENS5_IJSC_NSA_ILi32EEEEEEEEEEESI_SJ_SI_SJ_NS1D_6fusion15FusionCallbacksIS1H_NS1Q_17LinearCombinationISI_fSI_fLNS_15FloatRoundStyleE2EEES1I_S1P_JEEENS4_5SM1004TMEM4LOAD26SM100_TMEM_LOAD_32dp32b16xENS4_13SM90_TMA_LOADENS11_INS12_ILi1ELi4ELi3EEES15_NSS_INS5_IJS16_S1K_EEENS5_IJS1K_SC_EEEEEEENS4_39AutoVectorizingCopyWithAssumedAlignmentILi128EEENS4_14SM90_TMA_STOREES25_S27_S27_EEEvvEEEEvNT_6ParamsE,(.L_x_215 - _ZN7cutlass13device_kernelINS_4gemm6kernel13GemmUniversalIN4cute5tupleIJiiiiEEENS1_10collective13CollectiveMmaINS1_35MainloopSm100TmaUmmaWarpSpecializedILi17ELi2ELi4ENS5_IJNS4_1CILi2EEENSA_ILi1EEESC_EEEEENS5_IJNSA_ILi128EEENSA_ILi64EEESG_EEENS_10bfloat16_tENS5_IJlSC_lEEESI_SJ_NS4_8TiledMMAINS4_8MMA_AtomIJNS4_26SM100_MMA_F16BF16_2x1SM_SSISI_SI_fLi128ELi64ELNS4_4UMMA5MajorE0ELSO_0ELNSN_7ScaleInE0ELSP_0EEEEEENS4_6LayoutINS5_IJSC_SC_SC_EEENS5_IJNSA_ILi0EEESU_SU_EEEEENS5_IJNS4_10UnderscoreESX_SX_EEEEENS4_18SM100_TMA_2SM_LOADENS4_14ComposedLayoutINS4_7SwizzleILi3ELi4ELi3EEENS4_18smem_ptr_flag_bitsILi16EEENSS_INS5_IJNSA_ILi8EEESG_EEENS5_IJSG_SC_EEEEEEEvNS4_8identityES10_S1A_vS1B_EENS_8epilogue10collective18CollectiveEpilogueINS1D_23Sm100TmaWarpSpecializedILi3ELi2ELi16ELb1ELb0EEEJNS5_IJSG_SG_SG_EEENS5_IJNSS_ISG_SC_EENSS_INS5_IJNSA_ILi16EEESB_EEENS5_IJSC_NSA_ILi32EEEEEEEEEEESI_SJ_SI_SJ_NS1D_6fusion15FusionCallbacksIS1H_NS1Q_17LinearCombinationISI_fSI_fLNS_15FloatRoundStyleE2EEES1I_S1P_JEEENS4_5SM1004TMEM4LOAD26SM100_TMEM_LOAD_32dp32b16xENS4_13SM90_TMA_LOADENS11_INS12_ILi1ELi4ELi3EEES15_NSS_INS5_IJS16_S1K_EEENS5_IJS1K_SC_EEEEEEENS4_39AutoVectorizingCopyWithAssumedAlignmentILi128EEENS4_14SM90_TMA_STOREES25_S27_S27_EEEvvEEEEvNT_6ParamsE)
        .other          _ZN7cutlass13device_kernelINS_4gemm6kernel13GemmUniversalIN4cute5tupleIJiiiiEEENS1_10collective13CollectiveMmaINS1_35MainloopSm100TmaUmmaWarpSpecializedILi17ELi2ELi4ENS5_IJNS4_1CILi2EEENSA_ILi1EEESC_EEEEENS5_IJNSA_ILi128EEENSA_ILi64EEESG_EEENS_10bfloat16_tENS5_IJlSC_lEEESI_SJ_NS4_8TiledMMAINS4_8MMA_AtomIJNS4_26SM100_MMA_F16BF16_2x1SM_SSISI_SI_fLi128ELi64ELNS4_4UMMA5MajorE0ELSO_0ELNSN_7ScaleInE0ELSP_0EEEEEENS4_6LayoutINS5_IJSC_SC_SC_EEENS5_IJNSA_ILi0EEESU_SU_EEEEENS5_IJNS4_10UnderscoreESX_SX_EEEEENS4_18SM100_TMA_2SM_LOADENS4_14ComposedLayoutINS4_7SwizzleILi3ELi4ELi3EEENS4_18smem_ptr_flag_bitsILi16EEENSS_INS5_IJNSA_ILi8EEESG_EEENS5_IJSG_SC_EEEEEEEvNS4_8identityES10_S1A_vS1B_EENS_8epilogue10collective18CollectiveEpilogueINS1D_23Sm100TmaWarpSpecializedILi3ELi2ELi16ELb1ELb0EEEJNS5_IJSG_SG_SG_EEENS5_IJNSS_ISG_SC_EENSS_INS5_IJNSA_ILi16EEESB_EEENS5_IJSC_NSA_ILi32EEEEEEEEEEESI_SJ_SI_SJ_NS1D_6fusion15FusionCallbacksIS1H_NS1Q_17LinearCombinationISI_fSI_fLNS_15FloatRoundStyleE2EEES1I_S1P_JEEENS4_5SM1004TMEM4LOAD26SM100_TMEM_LOAD_32dp32b16xENS4_13SM90_TMA_LOADENS11_INS12_ILi1ELi4ELi3EEES15_NSS_INS5_IJS16_S1K_EEENS5_IJS1K_SC_EEEEEEENS4_39AutoVectorizingCopyWithAssumedAlignmentILi128EEENS4_14SM90_TMA_STOREES25_S27_S27_EEEvvEEEEvNT_6ParamsE,@"STO_CUDA_ENTRY STV_DEFAULT"
_ZN7cutlass13device_kernelINS_4gemm6kernel13GemmUniversalIN4cute5tupleIJiiiiEEENS1_10collective13CollectiveMmaINS1_35MainloopSm100TmaUmmaWarpSpecializedILi17ELi2ELi4ENS5_IJNS4_1CILi2EEENSA_ILi1EEESC_EEEEENS5_IJNSA_ILi128EEENSA_ILi64EEESG_EEENS_10bfloat16_tENS5_IJlSC_lEEESI_SJ_NS4_8TiledMMAINS4_8MMA_AtomIJNS4_26SM100_MMA_F16BF16_2x1SM_SSISI_SI_fLi128ELi64ELNS4_4UMMA5MajorE0ELSO_0ELNSN_7ScaleInE0ELSP_0EEEEEENS4_6LayoutINS5_IJSC_SC_SC_EEENS5_IJNSA_ILi0EEESU_SU_EEEEENS5_IJNS4_10UnderscoreESX_SX_EEEEENS4_18SM100_TMA_2SM_LOADENS4_14ComposedLayoutINS4_7SwizzleILi3ELi4ELi3EEENS4_18smem_ptr_flag_bitsILi16EEENSS_INS5_IJNSA_ILi8EEESG_EEENS5_IJSG_SC_EEEEEEEvNS4_8identityES10_S1A_vS1B_EENS_8epilogue10collective18CollectiveEpilogueINS1D_23Sm100TmaWarpSpecializedILi3ELi2ELi16ELb1ELb0EEEJNS5_IJSG_SG_SG_EEENS5_IJNSS_ISG_SC_EENSS_INS5_IJNSA_ILi16EEESB_EEENS5_IJSC_NSA_ILi32EEEEEEEEEEESI_SJ_SI_SJ_NS1D_6fusion15FusionCallbacksIS1H_NS1Q_17LinearCombinationISI_fSI_fLNS_15FloatRoundStyleE2EEES1I_S1P_JEEENS4_5SM1004TMEM4LOAD26SM100_TMEM_LOAD_32dp32b16xENS4_13SM90_TMA_LOADENS11_INS12_ILi1ELi4ELi3EEES15_NSS_INS5_IJS16_S1K_EEENS5_IJS1K_SC_EEEEEEENS4_39AutoVectorizingCopyWithAssumedAlignmentILi128EEENS4_14SM90_TMA_STOREES25_S27_S27_EEEvvEEEEvNT_6ParamsE:
[----:B------:R-:W1:Y:S01]  /*0000*/  LDC R1, c[0x0][0x37c] ;  /* 0x0000df00ff017b82 */ /* 0x000e620000000800 */
[----:B------:R-:W2:Y:S01]  /*0010*/  S2R R74, SR_TID.X ;  /* 0x00000000004a7919 */ /* 0x000ea20000002100 */
[----:B------:R-:W3:Y:S06]  /*0020*/  LDCU.64 UR6, c[0x0][0x890] ;  /* 0x00011200ff0677ac */ /* 0x000eec0008000a00 */
[----:B------:R-:W4:Y:S01]  /*0030*/  S2UR UR37, SR_CgaCtaId ;  /* 0x00000000002579c3 */ /* 0x000f220000008800 */
[----:B------:R-:W-:Y:S02]  /*0040*/  PRMT R59, RZ, 0x7610, R59 ;  /* 0x00007610ff3b7816 */ /* 0x000fe4000000003b */
[----:B------:R-:W-:Y:S01]  /*0050*/  ELECT P1, URZ, PT ;  /* 0x0000000000ff782f */ /* 0x000fe20003820000 */
[----:B------:R-:W1:Y:S01]  /*0060*/  LDCU.64 UR46, c[0x0][0x358] ;  /* 0x00006b00ff2e77ac */ /* 0x000e620008000a00 */
[----:B---3--:R-:W-:-:S04]  /*0070*/  UISETP.NE.U32.AND UP0, UPT, UR6, URZ, UPT ;  /* 0x000000ff0600728c */ /* 0x008fc8000bf05070 */
[----:B------:R-:W-:Y:S02]  /*0080*/  UISETP.NE.AND.EX UP0, UPT, UR7, URZ, UPT, UP0 ;  /* 0x000000ff0700728c */ /* 0x000fe4000bf05300 */
[----:B----4-:R-:W-:Y:S02]  /*0090*/  ULOP3.LUT UR5, UR37, 0x1, URZ, 0xc0, !UPT ;  /* 0x0000000125057892 */ /* 0x010fe4000f8ec0ff */
[----:B------:R-:W-:Y:S01]  /*00a0*/  ULOP3.LUT UR4, UR37, 0x1, URZ, 0x3c, !UPT ;  /* 0x0000000125047892 */ /* 0x000fe2000f8e3cff */
[----:B--2---:R-:W-:-:S05]  /*00b0*/  SHF.R.U32.HI R70, RZ, 0x5, R74 ;  /* 0x00000005ff467819 */ /* 0x004fca000001164a */
[----:B------:R-:W2:Y:S02]  /*00c0*/  SHFL.IDX PT, R0, R70, RZ, 0x1f ;  /* 0x00001fff46007589 */ /* 0x000ea400000e0000 */
[----:B--2---:R-:W-:Y:S01]  /*00d0*/  R2UR UR10, R0 ;  /* 0x00000000000a72ca */ /* 0x004fe200000e0000 */
[----:B-1----:R-:W-:-:S14]  /*00e0*/  BRA.U UP0, `(.L_x_0) ;  /* 0x00000001002c7547 */ /* 0x002fdc000b800000 */
[----:B------:R-:W1:Y:S02]  /*00f0*/  LDCU.64 UR8, c[0x0][0x888] ;  /* 0x00011100ff0877ac */ /* 0x000e640008000a00 */
[----:B-1----:R-:W-:-:S04]  /*0100*/  UISETP.NE.U32.AND UP0, UPT, UR8, URZ, UPT ;  /* 0x000000ff0800728c */ /* 0x002fc8000bf05070 */
[----:B------:R-:W-:-:S09]  /*0110*/  UISETP.NE.AND.EX UP0, UPT, UR9, URZ, UPT, UP0 ;  /* 0x000000ff0900728c */ /* 0x000fd2000bf05300 */
[----:B------:R-:W-:Y:S05]  /*0120*/  BRA.U !UP0, `(.L_x_1) ;  /* 0x0000000108107547 */ /* 0x000fea000b800000 */
[----:B------:R-:W1:Y:S02]  /*0130*/  LDC.64 R2, c[0x0][0x888] ;  /* 0x00022200ff027b82 */ /* 0x000e640000000a00 */
[----:B-1----:R1:W5:Y:S01]  /*0140*/  LDG.E R35, desc[UR46][R2.64] ;  /* 0x0000002e02237981 */ /* 0x002362000c1e1900 */
[----:B------:R-:W-:Y:S01]  /*0150*/  HFMA2 R59, -RZ, RZ, 0, 5.9604644775390625e-08 ;  /* 0x00000001ff3b7431 */ /* 0x000fe200000001ff */
[----:B------:R-:W-:Y:S05]  /*0160*/  BRA `(.L_x_0) ;  /* 0x00000000000c7947 */ /* 0x000fea0003800000 */
.L_x_1:
[----:B------:R-:W1:Y:S01]  /*0170*/  LDCU UR8, c[0x0][0x880] ;  /* 0x00011000ff0877ac */ /* 0x000e620008000800 */
[----:B------:R-:W-:Y:S01]  /*0180*/  HFMA2 R59, -RZ, RZ, 0, 5.9604644775390625e-08 ;  /* 0x00000001ff3b7431 */ /* 0x000fe200000001ff */
[----:B-1----:R-:W-:-:S07]  /*0190*/  MOV R35, UR8 ;  /* 0x0000000800237c02 */ /* 0x002fce0008000f00 */
.L_x_0:
[----:B------:R-:W2:Y:S02]  /*01a0*/  LDCU.64 UR8, c[0x0][0x8b0] ;  /* 0x00011600ff0877ac */ /* 0x000ea40008000a00 */
[----:B--2---:R-:W-:-:S04]  /*01b0*/  UISETP.NE.U32.AND UP0, UPT, UR8, URZ, UPT ;  /* 0x000000ff0800728c */ /* 0x004fc8000bf05070 */
[----:B------:R-:W-:-:S09]  /*01c0*/  UISETP.NE.AND.EX UP0, UPT, UR9, URZ, UPT, UP0 ;  /* 0x000000ff0900728c */ /* 0x000fd2000bf05300 */
[----:B------:R-:W-:Y:S05]  /*01d0*/  BRA.U UP0, `(.L_x_2) ;  /* 0x0000000100247547 */ /* 0x000fea000b800000 */
[----:B------:R-:W2:Y:S02]  /*01e0*/  LDCU.64 UR8, c[0x0][0x8a8] ;  /* 0x00011500ff0877ac */ /* 0x000ea40008000a00 */
[----:B--2---:R-:W-:-:S04]  /*01f0*/  UISETP.NE.U32.AND UP0, UPT, UR8, URZ, UPT ;  /* 0x000000ff0800728c */ /* 0x004fc8000bf05070 */
[----:B------:R-:W-:-:S09]  /*0200*/  UISETP.NE.AND.EX UP0, UPT, UR9, URZ, UPT, UP0 ;  /* 0x000000ff0900728c */ /* 0x000fd2000bf05300 */
[----:B------:R-:W-:Y:S05]  /*0210*/  BRA.U !UP0, `(.L_x_3) ;  /* 0x00000001080c7547 */ /* 0x000fea000b800000 */
[----:B------:R-:W2:Y:S02]  /*0220*/  LDC.64 R32, c[0x0][0x8a8] ;  /* 0x00022a00ff207b82 */ /* 0x000ea40000000a00 */
[----:B--2---:R2:W5:Y:S01]  /*0230*/  LDG.E R32, desc[UR46][R32.64] ;  /* 0x0000002e20207981 */ /* 0x004562000c1e1900 */
[----:B------:R-:W-:Y:S05]  /*0240*/  BRA `(.L_x_2) ;  /* 0x0000000000087947 */ /* 0x000fea0003800000 */
.L_x_3:
[----:B------:R-:W2:Y:S02]  /*0250*/  LDCU UR8, c[0x0][0x8a0] ;  /* 0x00011400ff0877ac */ /* 0x000ea40008000800 */
[----:B--2---:R-:W-:Y:S02]  /*0260*/  MOV R32, UR8 ;  /* 0x0000000800207c02 */ /* 0x004fe40008000f00 */
.L_x_2:
[----:B------:R-:W-:Y:S01]  /*0270*/  IMAD.U32 R0, RZ, RZ, UR10 ;  /* 0x0000000aff007e24 */ /* 0x000fe2000f8e00ff */
[----:B------:R-:W-:Y:S04]  /*0280*/  BSSY.RECONVERGENT B0, `(.L_x_4) ;  /* 0x000000c000007945 */ /* 0x000fe80003800200 */
[C---:B------:R-:W-:Y:S02]  /*0290*/  ISETP.NE.OR P2, PT, R0.reuse, 0x1, !P1 ;  /* 0x000000010000780c */ /* 0x040fe40004f45670 */
[----:B------:R-:W-:-:S11]  /*02a0*/  ISETP.NE.OR P0, PT, R0, 0x3, !P1 ;  /* 0x000000030000780c */ /* 0x000fd60004f05670 */
[----:B------:R-:W-:Y:S05]  /*02b0*/  @P2 BRA `(.L_x_5) ;  /* 0x0000000000202947 */ /* 0x000fea0003800000 */
[----:B------:R-:W3:Y:S02]  /*02c0*/  LDCU.64 UR8, c[0x0][0x348] ;  /* 0x00006900ff0877ac */ /* 0x000ee40008000a00 */
[----:B---3--:R-:W-:Y:S02]  /*02d0*/  UIADD3 UR12, UP1, UPT, UR8, 0x80, URZ ;  /* 0x00000080080c7890 */ /* 0x008fe4000ff3e0ff */
[----:B------:R-:W-:Y:S02]  /*02e0*/  UIADD3 UR8, UP0, UPT, UR8, 0x180, URZ ;  /* 0x0000018008087890 */ /* 0x000fe4000ff1e0ff */
[----:B------:R-:W-:Y:S02]  /*02f0*/  UIADD3.X UR13, UPT, UPT, URZ, UR9, URZ, UP1, !UPT ;  /* 0x00000009ff0d7290 */ /* 0x000fe40008ffe4ff */
[----:B------:R-:W-:-:S07]  /*0300*/  UIADD3.X UR9, UPT, UPT, URZ, UR9, URZ, UP0, !UPT ;  /* 0x00000009ff097290 */ /* 0x000fce00087fe4ff */
[----:B------:R3:W-:Y:S02]  /*0310*/  UTMACCTL.PF [UR12] ;  /* 0x000000000c0079b9 */ /* 0x0007e40008040000 */
[----:B------:R3:W-:Y:S02]  /*0320*/  UTMACCTL.PF [UR8] ;  /* 0x00000000080079b9 */ /* 0x0007e40008040000 */
[----:B---3--:R-:W-:Y:S01]  /*0330*/  NOP ;  /* 0x0000000000007918 */ /* 0x008fe20000000000 */
.L_x_5:
[----:B------:R-:W-:Y:S05]  /*0340*/  BSYNC.RECONVERGENT B0 ;  /* 0x0000000000007941 */ /* 0x000fea0003800200 */
.L_x_4:
[----:B------:R-:W-:Y:S04]  /*0350*/  BSSY.RECONVERGENT B0, `(.L_x_6) ;  /* 0x000000a000007945 */ /* 0x000fe80003800200 */
        /* <DEDUP_REMOVED lines=9> */
.L_x_7:
[----:B------:R-:W-:Y:S05]  /*03f0*/  BSYNC.RECONVERGENT B0 ;  /* 0x0000000000007941 */ /* 0x000fea0003800200 */
.L_x_6:
[----:B------:R-:W3:Y:S01]  /*0400*/  LDCU.64 UR8, c[0x0][0x888] ;  /* 0x00011100ff0877ac */ /* 0x000ee20008000a00 */
[----:B------:R-:W-:Y:S02]  /*0410*/  UISETP.EQ.U32.AND UP1, UPT, UR6, URZ, UPT ;  /* 0x000000ff0600728c */ /* 0x000fe4000bf22070 */
[----:B------:R-:W-:Y:S02]  /*0420*/  UPLOP3.LUT UP5, UPT, UPT, UPT, UPT, 0x80, 0x8 ;  /* 0x000000000008789c */ /* 0x000fe40003faf070 */
[----:B---3--:R-:W-:-:S04]  /*0430*/  UISETP.NE.U32.AND UP0, UPT, UR8, URZ, UPT ;  /* 0x000000ff0800728c */ /* 0x008fc8000bf05070 */
[----:B------:R-:W-:-:S04]  /*0440*/  UISETP.NE.AND.EX UP0, UPT, UR9, URZ, UPT, UP0 ;  /* 0x000000ff0900728c */ /* 0x000fc8000bf05300 */
[----:B------:R-:W-:-:S04]  /*0450*/  UISETP.EQ.OR.EX UP2, UPT, UR7, URZ, !UP0, UP1 ;  /* 0x000000ff0700728c */ /* 0x000fc8000c742710 */
[----:B------:R-:W-:-:S05]  /*0460*/  UP2UR UR53, UPR, URZ, 0x4 ;  /* 0x00000004ff357883 */ /* 0x000fca0008000000 */
[----:B------:R-:W-:Y:S07]  /*0470*/  BRA.U !UP2, `(.L_x_8) ;  /* 0x000000010a207547 */ /* 0x000fee000b800000 */
[----:B------:R-:W-:Y:S01]  /*0480*/  UISETP.NE.U32.AND UP2, UPT, UR6, URZ, UPT ;  /* 0x000000ff0600728c */ /* 0x000fe2000bf45070 */
[----:B-----5:R-:W-:Y:S01]  /*0490*/  FSETP.NEU.AND P0, PT, R35, RZ, PT ;  /* 0x000000ff2300720b */ /* 0x020fe20003f0d000 */
[----:B------:R-:W-:Y:S02]  /*04a0*/  USEL UR6, URZ, 0xffffffff, UP0 ;  /* 0xffffffffff067887 */ /* 0x000fe40008000000 */
[----:B------:R-:W-:-:S10]  /*04b0*/  UISETP.NE.AND.EX UP2, UPT, UR7, URZ, UPT, UP2 ;  /* 0x000000ff0700728c */ /* 0x000fd4000bf45320 */
[----:B------:R-:W-:Y:S01]  /*04c0*/  VOTEU.ANY UP1, P0 ;  /* 0x0000000000ff7886 */ /* 0x000fe20000020100 */
[----:B------:R-:W-:-:S04]  /*04d0*/  @!UP2 USEL UR6, URZ, 0xffffffff, UP1 ;  /* 0xffffffffff06a887 */ /* 0x000fc80008800000 */
[----:B------:R-:W-:-:S04]  /*04e0*/  ULOP3.LUT UR6, UR6, 0x1, URZ, 0xc0, !UPT ;  /* 0x0000000106067892 */ /* 0x000fc8000f8ec0ff */
[----:B------:R-:W-:-:S11]  /*04f0*/  UISETP.NE.U32.AND UP5, UPT, UR6, 0x1, UPT ;  /* 0x000000010600788c */ /* 0x000fd6000bfa5070 */
.L_x_8:
[----:B------:R-:W3:Y:S01]  /*0500*/  SHFL.IDX PT, R0, R70, RZ, 0x1f ;  /* 0x00001fff46007589 */ /* 0x000ee200000e0000 */
[----:B------:R-:W-:-:S04]  /*0510*/  UISETP.NE.AND UP1, UPT, UR10, 0x2, UPT ;  /* 0x000000020a00788c */ /* 0x000fc8000bf25270 */
[----:B------:R-:W-:Y:S02]  /*0520*/  UISETP.EQ.AND UP2, UPT, UR5, URZ, !UP1 ;  /* 0x000000ff0500728c */ /* 0x000fe4000cf42270 */
[----:B------:R-:W-:-:S04]  /*0530*/  USEL UR6, URZ, 0x1, UP1 ;  /* 0x00000001ff067887 */ /* 0x000fc80008800000 */
[----:B------:R-:W-:Y:S02]  /*0540*/  PLOP3.LUT P5, PT, P1, PT, UP2, 0x80, 0x8 ;  /* 0x000000000008781c */ /* 0x000fe40000faf028 */
[----:B---3--:R-:W-:-:S13]  /*0550*/  ISETP.NE.AND P0, PT, R0, RZ, PT ;  /* 0x000000ff0000720c */ /* 0x008fda0003f05270 */
[----:B------:R-:W-:Y:S05]  /*0560*/  @P0 BRA `(.L_x_9) ;  /* 0x0000000000b80947 */ /* 0x000fea0003800000 */
[----:B------:R-:W-:Y:S01]  /*0570*/  ELECT P0, URZ, PT ;  /* 0x0000000000ff782f */ /* 0x000fe20003800000 */
[----:B------:R-:W-:-:S12]  /*0580*/  BSSY.RECONVERGENT B0, `(.L_x_9) ;  /* 0x000002c000007945 */ /* 0x000fd80003800200 */
[----:B------:R-:W-:Y:S05]  /*0590*/  @!P0 BRA `(.L_x_10) ;  /* 0x0000000000a88947 */ /* 0x000fea0003800000 */
[----:B------:R-:W-:Y:S01]  /*05a0*/  UMOV UR8, 0x400 ;  /* 0x0000040000087882 */ /* 0x000fe20000000000 */
[----:B------:R-:W-:Y:S01]  /*05b0*/  UMOV UR7, 0x1 ;  /* 0x0000000100077882 */ /* 0x000fe20000000000 */
[----:B------:R-:W-:Y:S02]  /*05c0*/  ULEA UR8, UR37, UR8, 0x18 ;  /* 0x0000000825087291 */ /* 0x000fe4000f8ec0ff */
[----:B------:R-:W-:-:S04]  /*05d0*/  UIADD3 UR12, UPT, UPT, -UR7, 0x100000, URZ ;  /* 0x00100000070c7890 */ /* 0x000fc8000fffe1ff */
[----:B------:R-:W-:Y:S02]  /*05e0*/  USHF.L.U32 UR13, UR12, 0xb, URZ ;  /* 0x0000000b0c0d7899 */ /* 0x000fe400080006ff */
[----:B------:R-:W-:Y:S01]  /*05f0*/  USHF.L.U32 UR12, UR12, 0x1, URZ ;  /* 0x000000010c0c7899 */ /* 0x000fe200080006ff */
[----:B------:R-:W3:Y:S11]  /*0600*/  FENCE.VIEW.ASYNC.S ;  /* 0x00000000000073c6 */ /* 0x000ef60000000000 */
[----:B---3--:R3:W4:Y:S01]  /*0610*/  SYNCS.EXCH.64 URZ, [UR8], UR12 ;  /* 0x0000000c08ff75b2 */ /* 0x0087220008000100 */
[----:B------:R3:W1:Y:S01]  /*0620*/  SYNCS.EXCH.64 URZ, [UR8+0x88], UR12 ;  /* 0x0000880c08ff75b2 */ /* 0x0006620008000100 */
        /* <DEDUP_REMOVED lines=31> */
[----:B------:R3:W1:Y:S02]  /*0820*/  SYNCS.EXCH.64 URZ, [UR8+0x108], UR12 ;  /* 0x0001080c08ff75b2 */ /* 0x0006640008000100 */
[----:B---34-:R-:W-:Y:S01]  /*0830*/  NOP ;  /* 0x0000000000007918 */ /* 0x018fe20000000000 */
.L_x_10:
[----:B------:R-:W-:Y:S05]  /*0840*/  BSYNC.RECONVERGENT B0 ;  /* 0x0000000000007941 */ /* 0x000fea0003800200 */
.L_x_9:
[----:B------:R-:W3:Y:S01]  /*0850*/  SHFL.IDX PT, R0, R70, RZ, 0x1f ;  /* 0x00001fff46007589 */ /* 0x000ee200000e0000 */
[----:B------:R-:W-:Y:S01]  /*0860*/  NOP ;  /* 0x0000000000007918 */ /* 0x000fe20000000000 */
[----:B---3--:R-:W-:-:S13]  /*0870*/  ISETP.NE.AND P0, PT, R0, 0x1, PT ;  /* 0x000000010000780c */ /* 0x008fda0003f05270 */
[----:B------:R-:W-:Y:S05]  /*0880*/  @P0 BRA `(.L_x_11) ;  /* 0x00000000004c0947 */ /* 0x000fea0003800000 */
[----:B------:R-:W-:Y:S01]  /*0890*/  UMOV UR9, 0x400 ;  /* 0x0000040000097882 */ /* 0x000fe20000000000 */
[----:B------:R-:W-:Y:S01]  /*08a0*/  UMOV UR8, 0x20 ;  /* 0x0000002000087882 */ /* 0x000fe20000000000 */
[----:B------:R-:W-:Y:S01]  /*08b0*/  UMOV UR7, 0x80 ;  /* 0x0000008000077882 */ /* 0x000fe20000000000 */
[----:B------:R-:W-:Y:S02]  /*08c0*/  ULEA UR9, UR37, UR9, 0x18 ;  /* 0x0000000925097291 */ /* 0x000fe4000f8ec0ff */
[----:B------:R-:W-:-:S04]  /*08d0*/  UIADD3 UR12, UPT, UPT, -UR8, 0x100000, URZ ;  /* 0x00100000080c7890 */ /* 0x000fc8000fffe1ff */
[----:B------:R-:W-:Y:S02]  /*08e0*/  USHF.L.U32 UR13, UR12, 0xb, URZ ;  /* 0x0000000b0c0d7899 */ /* 0x000fe400080006ff */
[----:B------:R-:W-:Y:S02]  /*08f0*/  USHF.L.U32 UR12, UR12, 0x1, URZ ;  /* 0x000000010c0c7899 */ /* 0x000fe400080006ff */
[----:B------:R-:W-:-:S04]  /*0900*/  UIADD3 UR14, UPT, UPT, -UR7, 0x100000, URZ ;  /* 0x00100000070e7890 */ /* 0x000fc8000fffe1ff */
[----:B------:R-:W-:Y:S02]  /*0910*/  USHF.L.U32 UR15, UR14, 0xb, URZ ;  /* 0x0000000b0e0f7899 */ /* 0x000fe400080006ff */
[----:B------:R-:W-:Y:S01]  /*0920*/  USHF.L.U32 UR14, UR14, 0x1, URZ ;  /* 0x000000010e0e7899 */ /* 0x000fe200080006ff */
[----:B------:R-:W-:Y:S01]  /*0930*/  ELECT P0, URZ, PT ;  /* 0x0000000000ff782f */ /* 0x000fe20003800000 */
[----:B------:R-:W3:Y:S02]  /*0940*/  FENCE.VIEW.ASYNC.S ;  /* 0x00000000000073c6 */ /* 0x000ee40000000000 */
[----:B---3--:R3:W4:Y:S08]  /*0950*/  SYNCS.EXCH.64 URZ, [UR9+0x110], UR12 ;  /* 0x0001100c09ff75b2 */ /* 0x0087300008000100 */
[----:B------:R3:W1:Y:S01]  /*0960*/  SYNCS.EXCH.64 URZ, [UR9+0x128], UR14 ;  /* 0x0001280e09ff75b2 */ /* 0x0006620008000100 */
[----:B------:R3:W1:Y:S01]  /*0970*/  SYNCS.EXCH.64 URZ, [UR9+0x118], UR12 ;  /* 0x0001180c09ff75b2 */ /* 0x0006620008000100 */
[----:B------:R3:W1:Y:S01]  /*0980*/  SYNCS.EXCH.64 URZ, [UR9+0x130], UR14 ;  /* 0x0001300e09ff75b2 */ /* 0x0006620008000100 */
[----:B------:R3:W1:Y:S01]  /*0990*/  SYNCS.EXCH.64 URZ, [UR9+0x120], UR12 ;  /* 0x0001200c09ff75b2 */ /* 0x0006620008000100 */
[----:B------:R3:W1:Y:S01]  /*09a0*/  SYNCS.EXCH.64 URZ, [UR9+0x138], UR14 ;  /* 0x0001380e09ff75b2 */ /* 0x0006620008000100 */
[----:B------:R-:W-:Y:S01]  /*09b0*/  NOP ;  /* 0x0000000000007918 */ /* 0x000fe20000000000 */
.L_x_11:
[----:B------:R-:W2:Y:S01]  /*09c0*/  SHFL.IDX PT, R0, R70, RZ, 0x1f ;  /* 0x00001fff46007589 */ /* 0x000ea200000e0000 */
[----:B------:R-:W-:Y:S01]  /*09d0*/  NOP ;  /* 0x0000000000007918 */ /* 0x000fe20000000000 */
[----:B--2---:R-:W-:-:S13]  /*09e0*/  ISETP.NE.AND P0, PT, R0, 0x3, PT ;  /* 0x000000030000780c */ /* 0x004fda0003f05270 */
[----:B------:R-:W-:Y:S05]  /*09f0*/  @P0 BRA `(.L_x_12) ;  /* 0x00000000002c0947 */ /* 0x000fea0003800000 */
[----:B------:R-:W-:Y:S01]  /*0a00*/  UMOV UR8, 0x400 ;  /* 0x0000040000087882 */ /* 0x000fe20000000000 */
[----:B------:R-:W-:Y:S01]  /*0a10*/  UMOV UR7, 0x20 ;  /* 0x0000002000077882 */ /* 0x000fe20000000000 */
[----:B------:R-:W-:Y:S02]  /*0a20*/  ULEA UR8, UR37, UR8, 0x18 ;  /* 0x0000000825087291 */ /* 0x000fe4000f8ec0ff */
[----:B---3--:R-:W-:-:S04]  /*0a30*/  UIADD3 UR12, UPT, UPT, -UR7, 0x100000, URZ ;  /* 0x00100000070c7890 */ /* 0x008fc8000fffe1ff */
[----:B------:R-:W-:Y:S02]  /*0a40*/  USHF.L.U32 UR13, UR12, 0xb, URZ ;  /* 0x0000000b0c0d7899 */ /* 0x000fe400080006ff */
[----:B------:R-:W-:Y:S01]  /*0a50*/  USHF.L.U32 UR12, UR12, 0x1, URZ ;  /* 0x000000010c0c7899 */ /* 0x000fe200080006ff */
[----:B------:R-:W-:Y:S01]  /*0a60*/  ELECT P0, URZ, PT ;  /* 0x0000000000ff782f */ /* 0x000fe20003800000 */
[----:B------:R-:W2:Y:S10]  /*0a70*/  FENCE.VIEW.ASYNC.S ;  /* 0x00000000000073c6 */ /* 0x000eb40000000000 */
[----:B--2---:R2:W3:Y:S01]  /*0a80*/  SYNCS.EXCH.64 URZ, [UR8+0x140], UR12 ;  /* 0x0001400c08ff75b2 */ /* 0x0044e20008000100 */
[----:B------:R2:W1:Y:S01]  /*0a90*/  SYNCS.EXCH.64 URZ, [UR8+0x148], UR12 ;  /* 0x0001480c08ff75b2 */ /* 0x0004620008000100 */
[----:B------:R-:W-:Y:S01]  /*0aa0*/  NOP ;  /* 0x0000000000007918 */ /* 0x000fe20000000000 */
.L_x_12:
[----:B------:R-:W4:Y:S01]  /*0ab0*/  SHFL.IDX PT, R0, R70, RZ, 0x1f ;  /* 0x00001fff46007589 */ /* 0x000f2200000e0000 */
[----:B------:R-:W-:Y:S01]  /*0ac0*/  NOP ;  /* 0x0000000000007918 */ /* 0x000fe20000000000 */
[----:B----4-:R-:W-:-:S13]  /*0ad0*/  ISETP.NE.AND P0, PT, R0, 0x4, PT ;  /* 0x000000040000780c */ /* 0x010fda0003f05270 */
[----:B------:R-:W-:Y:S05]  /*0ae0*/  @P0 BRA `(.L_x_13) ;  /* 0x0000000000480947 */ /* 0x000fea0003800000 */
[----:B---3--:R-:W-:Y:S01]  /*0af0*/  UMOV UR9, 0x1e0 ;  /* 0x000001e000097882 */ /* 0x008fe20000000000 */
[----:B--2---:R-:W-:Y:S01]  /*0b00*/  UMOV UR8, 0x400 ;  /* 0x0000040000087882 */ /* 0x004fe20000000000 */
[----:B------:R-:W-:Y:S01]  /*0b10*/  USEL UR9, UR9, 0x1a0, UP5 ;  /* 0x000001a009097887 */ /* 0x000fe2000a800000 */
        /* <DEDUP_REMOVED lines=9> */
[----:B------:R-:W2:Y:S02]  /*0bb0*/  FENCE.VIEW.ASYNC.S ;  /* 0x00000000000073c6 */ /* 0x000ea40000000000 */
[----:B--2---:R4:W2:Y:S08]  /*0bc0*/  SYNCS.EXCH.64 URZ, [UR8+0x150], UR12 ;  /* 0x0001500c08ff75b2 */ /* 0x0048b00008000100 */
[----:B------:R4:W3:Y:S01]  /*0bd0*/  SYNCS.EXCH.64 URZ, [UR8+0x160], UR14 ;  /* 0x0001600e08ff75b2 */ /* 0x0008e20008000100 */
[----:B------:R4:W1:Y:S01]  /*0be0*/  SYNCS.EXCH.64 URZ, [UR8+0x158], UR12 ;  /* 0x0001580c08ff75b2 */ /* 0x0008620008000100 */
[----:B------:R4:W1:Y:S02]  /*0bf0*/  SYNCS.EXCH.64 URZ, [UR8+0x168], UR14 ;  /* 0x0001680e08ff75b2 */ /* 0x0008640008000100 */
[----:B----4-:R-:W-:Y:S01]  /*0c00*/  NOP ;  /* 0x0000000000007918 */ /* 0x010fe20000000000 */
.L_x_13:
[----:B------:R-:W4:Y:S01]  /*0c10*/  SHFL.IDX PT, R0, R70, RZ, 0x1f ;  /* 0x00001fff46007589 */ /* 0x000f2200000e0000 */
[----:B------:R-:W-:Y:S01]  /*0c20*/  NOP ;  /* 0x0000000000007918 */ /* 0x000fe20000000000 */
[----:B----4-:R-:W-:-:S13]  /*0c30*/  ISETP.NE.AND P0, PT, R0, 0x5, PT ;  /* 0x000000050000780c */ /* 0x010fda0003f05270 */
[----:B------:R-:W-:Y:S05]  /*0c40*/  @P0 BRA `(.L_x_14) ;  /* 0x0000000000540947 */ /* 0x000fea0003800000 */
[----:B---3--:R-:W-:Y:S01]  /*0c50*/  UMOV UR9, 0x400 ;  /* 0x0000040000097882 */ /* 0x008fe20000000000 */
[----:B--2---:R-:W-:Y:S01]  /*0c60*/  UMOV UR8, 0x1 ;  /* 0x0000000100087882 */ /* 0x004fe20000000000 */
        /* <DEDUP_REMOVED lines=13> */
[----:B------:R4:W1:Y:S01]  /*0d40*/  SYNCS.EXCH.64 URZ, [UR9+0x198], UR14 ;  /* 0x0001980e09ff75b2 */ /* 0x0008620008000100 */
[----:B------:R4:W1:Y:S01]  /*0d50*/  SYNCS.EXCH.64 URZ, [UR9+0x180], UR12 ;  /* 0x0001800c09ff75b2 */ /* 0x0008620008000100 */
[----:B------:R4:W1:Y:S01]  /*0d60*/  SYNCS.EXCH.64 URZ, [UR9+0x1a0], UR14 ;  /* 0x0001a00e09ff75b2 */ /* 0x0008620008000100 */
[----:B------:R4:W1:Y:S01]  /*0d70*/  SYNCS.EXCH.64 URZ, [UR9+0x188], UR12 ;  /* 0x0001880c09ff75b2 */ /* 0x0008620008000100 */
[----:B------:R4:W1:Y:S02]  /*0d80*/  SYNCS.EXCH.64 URZ, [UR9+0x1a8], UR14 ;  /* 0x0001a80e09ff75b2 */ /* 0x0008640008000100 */
[----:B----4-:R-:W-:Y:S01]  /*0d90*/  NOP ;  /* 0x0000000000007918 */ /* 0x010fe20000000000 */
.L_x_14:
[----:B------:R-:W4:Y:S01]  /*0da0*/  SHFL.IDX PT, R0, R70, RZ, 0x1f ;  /* 0x00001fff46007589 */ /* 0x000f2200000e0000 */
[----:B------:R-:W-:Y:S01]  /*0db0*/  ISETP.NE.OR P1, PT, RZ, UR10, !P1 ;  /* 0x0000000aff007c0c */ /* 0x000fe2000cf25670 */
[----:B------:R-:W-:Y:S01]  /*0dc0*/  NOP ;  /* 0x0000000000007918 */ /* 0x000fe20000000000 */
[----:B----4-:R-:W-:-:S13]  /*0dd0*/  ISETP.NE.AND P0, PT, R0, 0x3, PT ;  /* 0x000000030000780c */ /* 0x010fda0003f05270 */
[----:B------:R-:W-:Y:S05]  /*0de0*/  @P0 BRA `(.L_x_15) ;  /* 0x0000000000340947 */ /* 0x000fea0003800000 */
[----:B--2---:R-:W-:Y:S01]  /*0df0*/  UMOV UR8, 0x400 ;  /* 0x0000040000087882 */ /* 0x004fe20000000000 */
[----:B------:R-:W-:Y:S01]  /*0e00*/  UMOV UR7, 0x20 ;  /* 0x0000002000077882 */ /* 0x000fe20000000000 */
[----:B------:R-:W-:Y:S02]  /*0e10*/  ULEA UR8, UR37, UR8, 0x18 ;  /* 0x0000000825087291 */ /* 0x000fe4000f8ec0ff */
[----:B---3--:R-:W-:-:S04]  /*0e20*/  UIADD3 UR12, UPT, UPT, -UR7, 0x100000, URZ ;  /* 0x00100000070c7890 */ /* 0x008fc8000fffe1ff */
[----:B------:R-:W-:Y:S02]  /*0e30*/  USHF.L.U32 UR13, UR12, 0xb, URZ ;  /* 0x0000000b0c0d7899 */ /* 0x000fe400080006ff */
[----:B------:R-:W-:Y:S01]  /*0e40*/  USHF.L.U32 UR12, UR12, 0x1, URZ ;  /* 0x000000010c0c7899 */ /* 0x000fe200080006ff */
[----:B------:R-:W-:Y:S01]  /*0e50*/  ELECT P0, URZ, PT ;  /* 0x0000000000ff782f */ /* 0x000fe20003800000 */
[----:B------:R-:W2:Y:S10]  /*0e60*/  FENCE.VIEW.ASYNC.S ;  /* 0x00000000000073c6 */ /* 0x000eb40000000000 */
[----:B--2---:R4:W2:Y:S01]  /*0e70*/  SYNCS.EXCH.64 URZ, [UR8+0x1b0], UR12 ;  /* 0x0001b00c08ff75b2 */ /* 0x0048a20008000100 */
[----:B------:R4:W3:Y:S01]  /*0e80*/  SYNCS.EXCH.64 URZ, [UR8+0x1c0], UR12 ;  /* 0x0001c00c08ff75b2 */ /* 0x0008e20008000100 */
[----:B------:R4:W1:Y:S01]  /*0e90*/  SYNCS.EXCH.64 URZ, [UR8+0x1b8], UR12 ;  /* 0x0001b80c08ff75b2 */ /* 0x0008620008000100 */
[----:B------:R4:W1:Y:S02]  /*0ea0*/  SYNCS.EXCH.64 URZ, [UR8+0x1c8], UR12 ;  /* 0x0001c80c08ff75b2 */ /* 0x0008640008000100 */
[----:B----4-:R-:W-:Y:S01]  /*0eb0*/  NOP ;  /* 0x0000000000007918 */ /* 0x010fe20000000000 */
.L_x_15:
[----:B------:R-:W-:Y:S01]  /*0ec0*/  VOTEU.ALL UP1, P1 ;  /* 0x0000000000ff7886 */ /* 0x000fe20000820000 */
[----:B--2---:R-:W2:Y:S01]  /*0ed0*/  LDCU UR8, c[0x0][0x36c] ;  /* 0x00006d80ff0877ac */ /* 0x004ea20008000800 */
[----:B------:R-:W-:Y:S01]  /*0ee0*/  NOP ;  /* 0x0000000000007918 */ /* 0x000fe20000000000 */
[----:B------:R-:W-:Y:S01]  /*0ef0*/  LOP3.LUT R10, R74, 0x1f, RZ, 0xc0, !PT ;  /* 0x0000001f4a0a7812 */ /* 0x000fe200078ec0ff */
[----:B---3--:R-:W-:Y:S01]  /*0f00*/  UMOV UR12, 0x20 ;  /* 0x00000020000c7882 */ /* 0x008fe20000000000 */
[----:B------:R-:W-:Y:S01]  /*0f10*/  @!UP1 UMOV UR7, 0x400 ;  /* 0x0000040000079882 */ /* 0x000fe20000000000 */
[----:B------:R-:W-:-:S04]  /*0f20*/  @!UP1 UIADD3 UR12, UPT, UPT, -UR12, 0x100000, URZ ;  /* 0x001000000c0c9890 */ /* 0x000fc8000fffe1ff */
[----:B------:R-:W-:Y:S02]  /*0f30*/  @!UP1 USHF.L.U32 UR13, UR12, 0xb, URZ ;  /* 0x0000000b0c0d9899 */ /* 0x000fe400080006ff */
[----:B------:R-:W-:Y:S02]  /*0f40*/  @!UP1 USHF.L.U32 UR12, UR12, 0x1, URZ ;  /* 0x000000010c0c9899 */ /* 0x000fe400080006ff */
[----:B------:R-:W-:Y:S01]  /*0f50*/  @!UP1 ULEA UR7, UR37, UR7, 0x18 ;  /* 0x0000000725079291 */ /* 0x000fe2000f8ec0ff */
[----:B------:R-:W-:Y:S01]  /*0f60*/  VOTEU.ALL UP1, P1 ;  /* 0x0000000000ff7886 */ /* 0x000fe20000820000 */
[----:B------:R-:W-:Y:S01]  /*0f70*/  UISETP.NE.AND UP4, UPT, UR10, URZ, UPT ;  /* 0x000000ff0a00728c */ /* 0x000fe2000bf85270 */
[----:B------:R-:W3:Y:S09]  /*0f80*/  FENCE.VIEW.ASYNC.S ;  /* 0x00000000000073c6 */ /* 0x000ef20000000000 */
[----:B---3--:R3:W4:Y:S01]  /*0f90*/  @!UP1 SYNCS.EXCH.64 URZ, [UR7+0x1d0], UR12 ;  /* 0x0001d00c07ff95b2 */ /* 0x0087220008000100 */
[----:B--2---:R-:W-:-:S09]  /*0fa0*/  UISETP.EQ.U32.AND UP1, UPT, UR8, 0x1, UPT ;  /* 0x000000010800788c */ /* 0x004fd2000bf22070 */
[----:B------:R-:W-:Y:S05]  /*0fb0*/  BRA.U !UP1, `(.L_x_16) ;  /* 0x0000000109087547 */ /* 0x000fea000b800000 */
[----:B-1--4-:R-:W-:Y:S01]  /*0fc0*/  UCGABAR_ARV ;  /* 0x00000000000079c7 */ /* 0x012fe20008000000 */
[----:B------:R-:W-:Y:S05]  /*0fd0*/  BRA `(.L_x_17) ;  /* 0x0000000000047947 */ /* 0x000fea0003800000 */
.L_x_16:
[----:B-1--4-:R-:W-:Y:S01]  /*0fe0*/  NOP ;  /* 0x0000000000007918 */ /* 0x012fe20000000000 */
.L_x_17:
[----:B------:R-:W1:Y:S01]  /*0ff0*/  S2R R11, SR_CTAID.X ;  /* 0x00000000000b7919 */ /* 0x000e620000002500 */
[----:B------:R-:W-:-:S05]  /*1000*/  CS2R.32 R60, SR_CgaSize ;  /* 0x00000000003c7805 */ /* 0x000fca0000008a00 */
[----:B------:R-:W-:-:S05]  /*1010*/  IMAD R60, R60, -0xa0, RZ ;  /* 0xffffff603c3c7824 */ /* 0x000fca00078e02ff */
[----:B------:R-:W-:-:S14]  /*1020*/  R2UR UR8, R60 ;  /* 0x000000003c0872ca */ /* 0x000fdc00000e0000 */
[----:B------:R-:W2:Y:S01]  /*1030*/  LDCU UR8, c[0x0][UR8+0x2b0] ;  /* 0x00005600080877ac */ /* 0x000ea20008000800 */
[----:B------:R-:W-:-:S05]  /*1040*/  CS2R.32 R0, SR_CgaSize ;  /* 0x0000000000007805 */ /* 0x000fca0000008a00 */
[----:B------:R-:W-:-:S06]  /*1050*/  IMAD R0, R0, -0xa0, RZ ;  /* 0xffffff6000007824 */ /* 0x000fcc00078e02ff */
[----:B------:R-:W4:Y:S01]  /*1060*/  LDC R0, c[0x0][R0+0x2a0] ;  /* 0x0000a80000007b82 */ /* 0x000f220000000800 */
[----:B------:R-:W-:Y:S01]  /*1070*/  PRMT R8, RZ, 0x7610, R8 ;  /* 0x00007610ff087816 */ /* 0x000fe20000000008 */
[----:B------:R-:W2:Y:S01]  /*1080*/  S2R R20, SR_CTAID.Y ;  /* 0x0000000000147919 */ /* 0x000ea20000002600 */
[----:B------:R-:W-:-:S05]  /*1090*/  CS2R.32 R60, SR_CgaSize ;  /* 0x00000000003c7805 */ /* 0x000fca0000008a00 */
[----:B------:R-:W-:-:S05]  /*10a0*/  IMAD R60, R60, -0xa0, RZ ;  /* 0xffffff603c3c7824 */ /* 0x000fca00078e02ff */
[----:B---3--:R-:W-:-:S14]  /*10b0*/  R2UR UR7, R60 ;  /* 0x000000003c0772ca */ /* 0x008fdc00000e0000 */
[----:B------:R-:W3:Y:S01]  /*10c0*/  LDCU UR7, c[0x0][UR7+0x2b4] ;  /* 0x00005680070777ac */ /* 0x000ee20008000800 */
[----:B------:R-:W-:Y:S01]  /*10d0*/  UISETP.NE.AND UP2, UPT, UR10, 0x2, UPT ;  /* 0x000000020a00788c */ /* 0x000fe2000bf45270 */
[----:B------:R-:W2:Y:S01]  /*10e0*/  LDC R9, c[0x0][0xb24] ;  /* 0x0002c900ff097b82 */ /* 0x000ea20000000800 */
[----:B------:R-:W-:-:S05]  /*10f0*/  CS2R.32 R58, SR_CgaSize ;  /* 0x00000000003a7805 */ /* 0x000fca0000008a00 */
[----:B------:R-:W-:-:S06]  /*1100*/  IMAD R58, R58, -0xa0, RZ ;  /* 0xffffff603a3a7824 */ /* 0x000fcc00078e02ff */
[----:B------:R-:W4:Y:S08]  /*1110*/  LDC R58, c[0x0][R58+0x2a4] ;  /* 0x0000a9003a3a7b82 */ /* 0x000f300000000800 */
[----:B------:R-:W4:Y:S01]  /*1120*/  LDC R26, c[0x0][0xb24] ;  /* 0x0002c900ff1a7b82 */ /* 0x000f220000000800 */
[----:B-1----:R-:W-:Y:S01]  /*1130*/  I2FP.F32.U32 R4, R11 ;  /* 0x0000000b00047245 */ /* 0x002fe20000201000 */
[----:B------:R-:W-:-:S06]  /*1140*/  IMAD.MOV.U32 R21, RZ, RZ, R11 ;  /* 0x000000ffff157224 */ /* 0x000fcc00078e000b */
[----:B------:R-:W1:Y:S01]  /*1150*/  S2UR UR36, SR_CTAID.Z ;  /* 0x00000000002479c3 */ /* 0x000e620000002700 */
[----:B--2---:R-:W-:Y:S02]  /*1160*/  ISETP.GE.AND P0, PT, R9, 0x1, PT ;  /* 0x000000010900780c */ /* 0x004fe40003f06270 */
[----:B------:R-:W-:Y:S01]  /*1170*/  I2FP.F32.U32 R2, R20 ;  /* 0x0000001400027245 */ /* 0x000fe20000201000 */
[----:B------:R-:W-:-:S04]  /*1180*/  FMUL R4, R4, UR8 ;  /* 0x0000000804047c20 */ /* 0x000fc80008400000 */
[----:B---3--:R-:W-:Y:S01]  /*1190*/  FMUL R2, R2, UR7 ;  /* 0x0000000702027c20 */ /* 0x008fe20008400000 */
[----:B------:R-:W2:Y:S01]  /*11a0*/  F2I.U32.TRUNC.NTZ R60, R4 ;  /* 0x00000004003c7305 */ /* 0x000ea2000020f000 */
[----:B------:R-:W3:Y:S07]  /*11b0*/  LDCU UR7, c[0x0][0xb30] ;  /* 0x00016600ff0777ac */ /* 0x000eee0008000800 */
[----:B------:R-:W1:Y:S01]  /*11c0*/  F2I.U32.TRUNC.NTZ R3, R2 ;  /* 0x0000000200037305 */ /* 0x000e62000020f000 */
[----:B--2---:R-:W-:-:S04]  /*11d0*/  IMAD.MOV R60, RZ, RZ, -R60 ;  /* 0x000000ffff3c7224 */ /* 0x004fc800078e0a3c */
[----:B----4-:R-:W-:Y:S01]  /*11e0*/  IMAD R60, R0, R60, R11 ;  /* 0x0000003c003c7224 */ /* 0x010fe200078e020b */
[----:B------:R-:W-:Y:S01]  /*11f0*/  PRMT R0, RZ, 0x7610, R0 ;  /* 0x00007610ff007816 */ /* 0x000fe20000000000 */
[----:B---3--:R-:W-:Y:S01]  /*1200*/  UISETP.NE.AND UP3, UPT, UR7, 0x1, UPT ;  /* 0x000000010700788c */ /* 0x008fe2000bf65270 */
[----:B-1----:R-:W-:-:S05]  /*1210*/  IADD3 R3, PT, PT, -R3, RZ, RZ ;  /* 0x000000ff03037210 */ /* 0x002fca0007ffe1ff */
[----:B------:R-:W-:Y:S01]  /*1220*/  IMAD R58, R58, R3, R20 ;  /* 0x000000033a3a7224 */ /* 0x000fe200078e0214 */
[----:B------:R-:W-:Y:S06]  /*1230*/  BRA.U UP4, `(.L_x_18) ;  /* 0x0000000104247547 */ /* 0x000fec000b800000 */
[----:B------:R-:W-:Y:S01]  /*1240*/  ISETP.NE.AND P1, PT, R58, RZ, PT ;  /* 0x000000ff3a00720c */ /* 0x000fe20003f25270 */
[----:B------:R-:W-:Y:S01]  /*1250*/  IMAD.MOV.U32 R0, RZ, RZ, 0x3 ;  /* 0x00000003ff007424 */ /* 0x000fe200078e00ff */
[C---:B------:R-:W-:Y:S02]  /*1260*/  LOP3.LUT R3, R60.reuse, 0xfffffffe, RZ, 0xc0, !PT ;  /* 0xfffffffe3c037812 */ /* 0x040fe400078ec0ff */
[----:B------:R-:W-:Y:S02]  /*1270*/  ISETP.LT.U32.OR P1, PT, R60, 0x2, !P1 ;  /* 0x000000023c00780c */ /* 0x000fe40004f21470 */
[----:B------:R-:W-:Y:S02]  /*1280*/  SHF.L.U32 R0, R0, R3, RZ ;  /* 0x0000000300007219 */ /* 0x000fe400000006ff */
[----:B------:R-:W-:Y:S02]  /*1290*/  SEL R5, RZ, 0x1, !P1 ;  /* 0x00000001ff057807 */ /* 0x000fe40004800000 */
[----:B------:R-:W-:-:S05]  /*12a0*/  SEL R2, RZ, 0x2, !P1 ;  /* 0x00000002ff027807 */ /* 0x000fca0004800000 */
[----:B------:R-:W-:-:S05]  /*12b0*/  IMAD.IADD R2, R5, 0x1, R2 ;  /* 0x0000000105027824 */ /* 0x000fca00078e0202 */
[----:B------:R-:W-:Y:S02]  /*12c0*/  PRMT R8, R2, 0x7610, R8 ;  /* 0x0000761002087816 */ /* 0x000fe40000000008 */
.L_x_18:
[----:B------:R-:W-:Y:S05]  /*12d0*/  @!P0 BRA `(.L_x_19) ;  /* 0x0000000000b88947 */ /* 0x000fea0003800000 */
[----:B------:R-:W1:Y:S01]  /*12e0*/  LDC.64 R4, c[0x0][0xb18] ;  /* 0x0002c600ff047b82 */ /* 0x000e620000000a00 */
[----:B------:R-:W-:-:S07]  /*12f0*/  ISETP.NE.AND P0, PT, R9, 0x1, PT ;  /* 0x000000010900780c */ /* 0x000fce0003f05270 */
[----:B------:R-:W2:Y:S08]  /*1300*/  LDC R14, c[0x0][0xb0c] ;  /* 0x0002c300ff0e7b82 */ /* 0x000eb00000000800 */
[----:B------:R-:W3:Y:S08]  /*1310*/  LDC R13, c[0x0][0x370] ;  /* 0x0000dc00ff0d7b82 */ /* 0x000ef00000000800 */
[----:B------:R-:W4:Y:S01]  /*1320*/  LDC R16, c[0x0][0x374] ;  /* 0x0000dd00ff107b82 */ /* 0x000f220000000800 */
[----:B-1----:R-:W-:-:S07]  /*1330*/  ISETP.NE.AND P1, PT, R4, 0x1, PT ;  /* 0x000000010400780c */ /* 0x002fce0003f25270 */
[----:B------:R-:W3:Y:S01]  /*1340*/  LDC.64 R6, c[0x0][0xb10] ;  /* 0x0002c400ff067b82 */ /* 0x000ee20000000a00 */
[----:B--2---:R-:W-:-:S07]  /*1350*/  ISETP.NE.AND P2, PT, R14, 0x1, PT ;  /* 0x000000010e00780c */ /* 0x004fce0003f45270 */
[----:B------:R-:W1:Y:S08]  /*1360*/  LDC R12, c[0x0][0xb20] ;  /* 0x0002c800ff0c7b82 */ /* 0x000e700000000800 */
[----:B------:R-:W2:Y:S01]  /*1370*/  LDC.64 R2, c[0x0][0xb28] ;  /* 0x0002ca00ff027b82 */ /* 0x000ea20000000a00 */
[----:B----4-:R-:W-:-:S04]  /*1380*/  IMAD.HI.U32 R15, R16, R5, RZ ;  /* 0x00000005100f7227 */ /* 0x010fc800078e00ff */
[----:B------:R-:W-:-:S04]  /*1390*/  IMAD.HI.U32 R5, R20, R5, RZ ;  /* 0x0000000514057227 */ /* 0x000fc800078e00ff */
[----:B---3--:R-:W-:-:S04]  /*13a0*/  IMAD.HI.U32 R18, R13, R6, RZ ;  /* 0x000000060d127227 */ /* 0x008fc800078e00ff */
[C---:B------:R-:W-:Y:S01]  /*13b0*/  IMAD.HI.U32 R22, R11.reuse, R6, RZ ;  /* 0x000000060b167227 */ /* 0x040fe200078e00ff */
[-C--:B------:R-:W-:Y:S02]  /*13c0*/  @P2 SHF.R.U32.HI R13, RZ, R7.reuse, R18 ;  /* 0x00000007ff0d2219 */ /* 0x080fe40000011612 */
[-C--:B-1----:R-:W-:Y:S02]  /*13d0*/  @P1 SHF.R.U32.HI R16, RZ, R12.reuse, R15 ;  /* 0x0000000cff101219 */ /* 0x082fe4000001160f */
[----:B------:R-:W-:Y:S02]  /*13e0*/  SHF.R.U32.HI R5, RZ, R12, R5 ;  /* 0x0000000cff057219 */ /* 0x000fe40000011605 */
[----:B------:R-:W-:Y:S02]  /*13f0*/  SHF.R.U32.HI R22, RZ, R7, R22 ;  /* 0x00000007ff167219 */ /* 0x000fe40000011616 */
[----:B------:R-:W-:Y:S01]  /*1400*/  SEL R5, R20, R5, !P1 ;  /* 0x0000000514057207 */ /* 0x000fe20004800000 */
[----:B--2---:R-:W-:Y:S01]  /*1410*/  IMAD.HI.U32 R18, R16, R2, RZ ;  /* 0x0000000210127227 */ /* 0x004fe200078e00ff */
[----:B------:R-:W-:-:S02]  /*1420*/  SEL R21, R11, R22, !P2 ;  /* 0x000000160b157207 */ /* 0x000fc40005000000 */
[----:B------:R-:W-:Y:S01]  /*1430*/  IADD3 R7, PT, PT, -R5, RZ, RZ ;  /* 0x000000ff05077210 */ /* 0x000fe20007ffe1ff */
[----:B------:R-:W-:Y:S01]  /*1440*/  IMAD.HI.U32 R6, R13, R2, RZ ;  /* 0x000000020d067227 */ /* 0x000fe200078e00ff */
[----:B------:R-:W-:-:S03]  /*1450*/  @P0 SHF.R.U32.HI R16, RZ, R3, R18 ;  /* 0x00000003ff100219 */ /* 0x000fc60000011612 */
[----:B------:R-:W-:Y:S01]  /*1460*/  IMAD R7, R4, R7, R20 ;  /* 0x0000000704077224 */ /* 0x000fe200078e0214 */
[----:B------:R-:W-:Y:S01]  /*1470*/  @P0 SHF.R.U32.HI R13, RZ, R3, R6 ;  /* 0x00000003ff0d0219 */ /* 0x000fe20000011606 */
[----:B------:R-:W-:-:S04]  /*1480*/  IMAD R16, R16, R9, RZ ;  /* 0x0000000910107224 */ /* 0x000fc800078e02ff */
[----:B------:R-:W-:Y:S01]  /*1490*/  IMAD R6, R13, R9, RZ ;  /* 0x000000090d067224 */ /* 0x000fe200078e02ff */
[----:B------:R-:W-:-:S04]  /*14a0*/  ISETP.GE.AND P1, PT, R5, R16, PT ;  /* 0x000000100500720c */ /* 0x000fc80003f26270 */
[----:B------:R-:W-:Y:S01]  /*14b0*/  ISETP.GE.OR P1, PT, R21, R6, P1 ;  /* 0x000000061500720c */ /* 0x000fe20000f26670 */
[----:B------:R-:W-:-:S05]  /*14c0*/  IMAD.HI.U32 R6, R5, R2, RZ ;  /* 0x0000000205067227 */ /* 0x000fca00078e00ff */
[----:B------:R-:W-:-:S04]  /*14d0*/  SHF.R.U32.HI R6, RZ, R3, R6 ;  /* 0x00000003ff067219 */ /* 0x000fc80000011606 */
[----:B------:R-:W-:-:S03]  /*14e0*/  SEL R6, R5, R6, !P0 ;  /* 0x0000000605067207 */ /* 0x000fc60004000000 */
[----:B------:R-:W-:Y:S01]  /*14f0*/  @!P1 IMAD.HI.U32 R12, R21, R2, RZ ;  /* 0x00000002150c9227 */ /* 0x000fe200078e00ff */
[----:B------:R-:W-:-:S04]  /*1500*/  IADD3 R2, PT, PT, -R6, RZ, RZ ;  /* 0x000000ff06027210 */ /* 0x000fc80007ffe1ff */
[----:B------:R-:W-:Y:S01]  /*1510*/  @!P1 SHF.R.U32.HI R12, RZ, R3, R12 ;  /* 0x00000003ff0c9219 */ /* 0x000fe2000001160c */
[----:B------:R-:W-:-:S03]  /*1520*/  IMAD R2, R9, R2, R5 ;  /* 0x0000000209027224 */ /* 0x000fc600078e0205 */
[----:B------:R-:W-:-:S05]  /*1530*/  @!P1 SEL R3, R21, R12, !P0 ;  /* 0x0000000c15039207 */ /* 0x000fca0004000000 */
[--C-:B------:R-:W-:Y:S02]  /*1540*/  @!P1 IMAD.IADD R6, R6, 0x1, -R3.reuse ;  /* 0x0000000106069824 */ /* 0x100fe400078e0a03 */
[----:B------:R-:W-:Y:S01]  /*1550*/  @!P1 IMAD R3, R2, R13, R3 ;  /* 0x0000000d02039224 */ /* 0x000fe200078e0203 */
[----:B------:R-:W-:Y:S01]  /*1560*/  IADD3 R2, PT, PT, -R21, RZ, RZ ;  /* 0x000000ff15027210 */ /* 0x000fe20007ffe1ff */
[----:B------:R-:W-:Y:S02]  /*1570*/  @!P1 IMAD R5, R6, R9, R21 ;  /* 0x0000000906059224 */ /* 0x000fe400078e0215 */
[----:B------:R-:W-:Y:S02]  /*1580*/  @!P1 IMAD.MOV.U32 R21, RZ, RZ, R3 ;  /* 0x000000ffff159224 */ /* 0x000fe400078e0003 */
[----:B------:R-:W-:Y:S02]  /*1590*/  IMAD R2, R14, R2, R11 ;  /* 0x000000020e027224 */ /* 0x000fe400078e020b */
[----:B------:R-:W-:-:S02]  /*15a0*/  IMAD R20, R5, R4, R7 ;  /* 0x0000000405147224 */ /* 0x000fc400078e0207 */
[----:B------:R-:W-:Y:S02]  /*15b0*/  IMAD R21, R21, R14, R2 ;  /* 0x0000000e15157224 */ /* 0x000fe400078e0202 */
.L_x_19:
[----:B------:R-:W-:Y:S05]  /*15c0*/  BRA.U UP3, `(.L_x_20) ;  /* 0x0000000103407547 */ /* 0x000fea000b800000 */
[----:B------:R-:W1:Y:S08]  /*15d0*/  LDC.64 R4, c[0x0][0xb10] ;  /* 0x0002c400ff047b82 */ /* 0x000e700000000a00 */
[----:B------:R-:W2:Y:S08]  /*15e0*/  LDC.64 R2, c[0x0][0xb18] ;  /* 0x0002c600ff027b82 */ /* 0x000eb00000000a00 */
[----:B------:R-:W3:Y:S08]  /*15f0*/  LDC R6, c[0x0][0xb20] ;  /* 0x0002c800ff067b82 */ /* 0x000ef00000000800 */
[----:B------:R-:W4:Y:S01]  /*1600*/  LDC R12, c[0x0][0xb0c] ;  /* 0x0002c300ff0c7b82 */ /* 0x000f220000000800 */
[----:B-1----:R-:W-:-:S05]  /*1610*/  IMAD.HI.U32 R4, R21, R4, RZ ;  /* 0x0000000415047227 */ /* 0x002fca00078e00ff */
[----:B------:R-:W-:Y:S01]  /*1620*/  SHF.R.U32.HI R4, RZ, R5, R4 ;  /* 0x00000005ff047219 */ /* 0x000fe20000011604 */
[----:B--2---:R-:W-:Y:S01]  /*1630*/  IMAD.HI.U32 R3, R20, R3, RZ ;  /* 0x0000000314037227 */ /* 0x004fe200078e00ff */
[----:B------:R-:W-:-:S04]  /*1640*/  ISETP.NE.AND P0, PT, R2, 0x1, PT ;  /* 0x000000010200780c */ /* 0x000fc80003f05270 */
[----:B---3--:R-:W-:-:S04]  /*1650*/  SHF.R.U32.HI R3, RZ, R6, R3 ;  /* 0x00000006ff037219 */ /* 0x008fc80000011603 */
[----:B------:R-:W-:Y:S02]  /*1660*/  SEL R3, R20, R3, !P0 ;  /* 0x0000000314037207 */ /* 0x000fe40004000000 */
[----:B----4-:R-:W-:-:S04]  /*1670*/  ISETP.NE.AND P1, PT, R12, 0x1, PT ;  /* 0x000000010c00780c */ /* 0x010fc80003f25270 */
[----:B------:R-:W-:-:S05]  /*1680*/  SEL R6, R21, R4, !P1 ;  /* 0x0000000415067207 */ /* 0x000fca0004800000 */
[----:B------:R-:W-:Y:S02]  /*1690*/  IMAD.IADD R4, R3, 0x1, -R6 ;  /* 0x0000000103047824 */ /* 0x000fe400078e0a06 */
[----:B------:R-:W-:Y:S02]  /*16a0*/  IMAD.IADD R3, R6, 0x1, -R3 ;  /* 0x0000000106037824 */ /* 0x000fe400078e0a03 */
[----:B------:R-:W-:Y:S02]  /*16b0*/  IMAD R21, R4, R12, R21 ;  /* 0x0000000c04157224 */ /* 0x000fe400078e0215 */
[----:B------:R-:W-:Y:S02]  /*16c0*/  IMAD R20, R3, R2, R20 ;  /* 0x0000000203147224 */ /* 0x000fe400078e0214 */
.L_x_20:
[----:B------:R-:W-:Y:S05]  /*16d0*/  BRA.U !UP1, `(.L_x_21) ;  /* 0x00000001090c7547 */ /* 0x000fea000b800000 */
[----:B------:R-:W-:Y:S01]  /*16e0*/  UCGABAR_WAIT ;  /* 0x0000000000007dc7 */ /* 0x000fe20008000000 */
[----:B------:R-:W-:Y:S01]  /*16f0*/  CCTL.IVALL ;  /* 0x00000000ff00798f */ /* 0x000fe20002000000 */
[----:B------:R-:W-:Y:S05]  /*1700*/  BRA `(.L_x_22) ;  /* 0x0000000000047947 */ /* 0x000fea0003800000 */
.L_x_21:
[----:B------:R-:W-:Y:S06]  /*1710*/  BAR.SYNC.DEFER_BLOCKING 0x0 ;  /* 0x0000000000007b1d */ /* 0x000fec0000010000 */
.L_x_22:
[----:B------:R-:W-:Y:S05]  /*1720*/  BRA.U UP2, `(.L_x_23) ;  /* 0x00000019028c7547 */ /* 0x000fea000b800000 */
[----:B------:R-:W1:Y:S01]  /*1730*/  LDCU UR4, c[0x0][0x38c] ;  /* 0x00007180ff0477ac */ /* 0x000e620008000800 */
[----:B------:R-:W2:Y:S01]  /*1740*/  LDC R9, c[0x0][0x370] ;  /* 0x0000dc00ff097b82 */ /* 0x000ea20000000800 */
[C---:B------:R-:W-:Y:S01]  /*1750*/  IMAD.SHL.U32 R17, R11.reuse, 0x20, RZ ;  /* 0x000000200b117824 */ /* 0x040fe200078e00ff */
[----:B------:R-:W-:Y:S01]  /*1760*/  PLOP3.LUT P1, PT, PT, PT, UP5, 0x80, 0x8 ;  /* 0x000000000008781c */ /* 0x000fe20003f2f058 */
[----:B------:R-:W-:Y:S01]  /*1770*/  HFMA2 R15, -RZ, RZ, 0, 5.9604644775390625e-08 ;  /* 0x00000001ff0f7431 */ /* 0x000fe200000001ff */
[----:B------:R-:W-:Y:S01]  /*1780*/  UISETP.NE.AND UP1, UPT, UR10, URZ, UPT ;  /* 0x000000ff0a00728c */ /* 0x000fe2000bf25270 */
[----:B------:R-:W-:Y:S01]  /*1790*/  HFMA2 R12, -RZ, RZ, 0, 0 ;  /* 0x00000000ff0c7431 */ /* 0x000fe200000001ff */
[----:B------:R-:W-:Y:S01]  /*17a0*/  ISETP.NE.AND P4, PT, R10, RZ, P5 ;  /* 0x000000ff0a00720c */ /* 0x000fe20002f85270 */
[----:B------:R-:W-:Y:S01]  /*17b0*/  IMAD.SHL.U32 R16, R11, 0x40, RZ ;  /* 0x000000400b107824 */ /* 0x000fe200078e00ff */
[----:B------:R-:W3:Y:S01]  /*17c0*/  LDC R0, c[0x0][0x374] ;  /* 0x0000dd00ff007b82 */ /* 0x000ee20000000800 */
[----:B------:R-:W-:Y:S01]  /*17d0*/  PLOP3.LUT P1, PT, P1, PT, PT, 0x8, 0x80 ;  /* 0x000000000080781c */ /* 0x000fe20000f2e170 */
[----:B------:R-:W-:Y:S01]  /*17e0*/  IMAD.MOV.U32 R14, RZ, RZ, RZ ;  /* 0x000000ffff0e7224 */ /* 0x000fe200078e00ff */
[----:B------:R-:W-:Y:S01]  /*17f0*/  MOV R8, 0x1 ;  /* 0x0000000100087802 */ /* 0x000fe20000000f00 */
[----:B------:R-:W-:Y:S01]  /*1800*/  IMAD.MOV.U32 R10, RZ, RZ, RZ ;  /* 0x000000ffff0a7224 */ /* 0x000fe200078e00ff */
[----:B------:R-:W-:Y:S01]  /*1810*/  LOP3.LUT R17, R17, 0x20, RZ, 0xc0, !PT ;  /* 0x0000002011117812 */ /* 0x000fe200078ec0ff */
[----:B------:R-:W4:Y:S01]  /*1820*/  LDCU.64 UR14, c[0x0][0x348] ;  /* 0x00006900ff0e77ac */ /* 0x000f220008000a00 */
[----:B-1----:R-:W-:-:S02]  /*1830*/  UIADD3 UR5, UPT, UPT, UR4, 0x3f, URZ ;  /* 0x0000003f04057890 */ /* 0x002fc4000fffe0ff */
[----:B------:R-:W-:Y:S02]  /*1840*/  USEL UR22, UR6, 0x2, UP1 ;  /* 0x0000000206167887 */ /* 0x000fe40008800000 */
[----:B------:R-:W-:Y:S01]  /*1850*/  USHF.R.S32.HI UR7, URZ, 0x1f, UR5 ;  /* 0x0000001fff077899 */ /* 0x000fe20008011405 */
[----:B------:R-:W-:-:S03]  /*1860*/  UMOV UR23, URZ ;  /* 0x000000ff00177c82 */ /* 0x000fc60008000000 */
[----:B------:R-:W-:Y:S02]  /*1870*/  ULEA.HI UR7, UR7, UR5, URZ, 0x6 ;  /* 0x0000000507077291 */ /* 0x000fe4000f8f30ff */
[----:B------:R-:W-:Y:S02]  /*1880*/  UIADD3 UR5, UPT, UPT, UR4, -0x1, URZ ;  /* 0xffffffff04057890 */ /* 0x000fe4000fffe0ff */
[----:B------:R-:W-:Y:S02]  /*1890*/  USHF.R.S32.HI UR7, URZ, 0x6, UR7 ;  /* 0x00000006ff077899 */ /* 0x000fe40008011407 */
[----:B------:R-:W-:Y:S02]  /*18a0*/  UISETP.GE.U32.AND UP2, UPT, UR5, -0x7f, UPT ;  /* 0xffffff810500788c */ /* 0x000fe4000bf46070 */
[----:B------:R-:W-:Y:S02]  /*18b0*/  UISETP.LT.U32.AND UP0, UPT, UR7, 0x11, UPT ;  /* 0x000000110700788c */ /* 0x000fe4000bf01070 */
[----:B------:R-:W-:-:S02]  /*18c0*/  UIADD3 UR4, UPT, UPT, UR4, 0x7e, URZ ;  /* 0x0000007e04047890 */ /* 0x000fc4000fffe0ff */
[----:B------:R-:W-:-:S04]  /*18d0*/  USEL UR5, UR7, 0x11, UP0 ;  /* 0x0000001107057887 */ /* 0x000fc80008000000 */
[----:B------:R-:W-:Y:S02]  /*18e0*/  UIADD3 UR21, UPT, UPT, UR5, -0x1, URZ ;  /* 0xffffffff05157890 */ /* 0x000fe4000fffe0ff */
[----:B------:R-:W-:Y:S02]  /*18f0*/  @UP2 UIADD3 UR21, UPT, UPT, UR5, URZ, URZ ;  /* 0x000000ff05152290 */ /* 0x000fe4000fffe0ff */
[----:B------:R-:W-:Y:S02]  /*1900*/  UIADD3 UR24, UPT, UPT, UR7, -UR5, URZ ;  /* 0x8000000507187290 */ /* 0x000fe4000fffe0ff */
[----:B------:R-:W-:Y:S02]  /*1910*/  UIADD3 UR13, UPT, UPT, UR21, 0x1, URZ ;  /* 0x00000001150d7890 */ /* 0x000fe4000fffe0ff */
[----:B--2-4-:R-:W-:-:S12]  /*1920*/  UIADD3 UR21, UPT, UPT, -UR21, URZ, URZ ;  /* 0x000000ff15157290 */ /* 0x014fd8000fffe1ff */
.L_x_43:
[----:B------:R-:W-:Y:S01]  /*1930*/  UISETP.NE.AND UP0, UPT, UR37, URZ, UPT ;  /* 0x000000ff2500728c */ /* 0x000fe2000bf05270 */
[----:B------:R-:W1:Y:S08]  /*1940*/  S2UR UR37, SR_CgaCtaId ;  /* 0x00000000002579c3 */ /* 0x000e700000008800 */
[----:B------:R-:W-:Y:S05]  /*1950*/  BRA.U UP0, `(.L_x_24) ;  /* 0x0000000100347547 */ /* 0x000fea000b800000 */
[----:B------:R-:W2:Y:S01]  /*1960*/  S2R R2, SR_CgaCtaId ;  /* 0x0000000000027919 */ /* 0x000ea20000008800 */
[----:B------:R-:W-:-:S04]  /*1970*/  MOV R3, 0x400 ;  /* 0x0000040000037802 */ /* 0x000fc80000000f00 */
[----:B--2---:R-:W-:Y:S02]  /*1980*/  LEA R3, R2, R3, 0x18 ;  /* 0x0000000302037211 */ /* 0x004fe400078ec0ff */
[----:B------:R-:W-:-:S03]  /*1990*/  SHF.L.U32 R2, R8, 0x1f, RZ ;  /* 0x0000001f08027819 */ /* 0x000fc600000006ff */
[----:B------:R-:W-:-:S04]  /*19a0*/  IMAD R3, R10, 0x8, R3 ;  /* 0x000000080a037824 */ /* 0x000fc800078e0203 */
[----:B------:R-:W2:Y:S02]  /*19b0*/  SYNCS.PHASECHK.TRANS64.TRYWAIT P0, [R3+URZ+0x1c0], R2 ;  /* 0x0001c002030075a7 */ /* 0x000ea400080011ff */
[----:B--2---:R-:W-:Y:S05]  /*19c0*/  @!P0 BRA `(.L_x_25) ;  /* 0x0000006400588947 */ /* 0x004fea0003800000 */
.L_x_147:
[----:B------:R-:W-:Y:S01]  /*19d0*/  VIADD R10, R10, 0x1 ;  /* 0x000000010a0a7836 */ /* 0x000fe20000000000 */
[----:B------:R2:W-:Y:S04]  /*19e0*/  SYNCS.ARRIVE.TRANS64.A1T0 RZ, [R3+URZ+0x1b0], RZ ;  /* 0x0001b0ff03ff79a7 */ /* 0x0005e800081000ff */
[----:B------:R-:W-:-:S04]  /*19f0*/  ISETP.NE.AND P0, PT, R10, 0x2, PT ;  /* 0x000000020a00780c */ /* 0x000fc80003f05270 */
[----:B------:R-:W-:Y:S02]  /*1a00*/  SEL R10, R10, RZ, P0 ;  /* 0x000000ff0a0a7207 */ /* 0x000fe40000000000 */
[----:B--2---:R-:W-:-:S04]  /*1a10*/  SEL R3, RZ, 0x1, P0 ;  /* 0x00000001ff037807 */ /* 0x004fc80000000000 */
[----:B------:R-:W-:-:S07]  /*1a20*/  LOP3.LUT R8, R8, R3, RZ, 0x3c, !PT ;  /* 0x0000000308087212 */ /* 0x000fce00078e3cff */
.L_x_24:
[----:B------:R-:W-:Y:S01]  /*1a30*/  UMOV UR6, 0x400 ;  /* 0x0000040000067882 */ /* 0x000fe20000000000 */
[----:B------:R-:W-:Y:S01]  /*1a40*/  LEA.HI R3, R21, R21, RZ, 0x1 ;  /* 0x0000001515037211 */ /* 0x000fe200078f08ff */
[----:B-1----:R-:W-:Y:S01]  /*1a50*/  ULEA UR6, UR37, UR6, 0x18 ;  /* 0x0000000625067291 */ /* 0x002fe2000f8ec0ff */
[----:B------:R-:W-:Y:S01]  /*1a60*/  SHF.L.U32 R2, R15, 0x1f, RZ ;  /* 0x0000001f0f027819 */ /* 0x000fe200000006ff */
[----:B------:R-:W-:Y:S01]  /*1a70*/  UISETP.GE.U32.AND UP0, UPT, UR4, 0x7f, UPT ;  /* 0x0000007f0400788c */ /* 0x000fe2000bf06070 */
[----:B------:R-:W-:Y:S01]  /*1a80*/  R2UR UR35, R16 ;  /* 0x00000000102372ca */ /* 0x000fe200000e0000 */
[----:B------:R-:W-:Y:S01]  /*1a90*/  ULEA UR8, UR23, UR6, 0x3 ;  /* 0x0000000617087291 */ /* 0x000fe2000f8e18ff */
[----:B------:R-:W-:Y:S01]  /*1aa0*/  IMAD.SHL.U32 R3, R3, 0x40, RZ ;  /* 0x0000004003037824 */ /* 0x000fe200078e00ff */
[----:B------:R-:W-:Y:S01]  /*1ab0*/  R2UR UR11, R17 ;  /* 0x00000000110b72ca */ /* 0x000fe200000e0000 */
[----:B------:R-:W-:-:S03]  /*1ac0*/  UMOV UR25, URZ ;  /* 0x000000ff00197c82 */ /* 0x000fc60008000000 */
[----:B------:R-:W-:-:S03]  /*1ad0*/  LOP3.LUT R3, R3, 0xffffff80, RZ, 0xc0, !PT ;  /* 0xffffff8003037812 */ /* 0x000fc600078ec0ff */
[----:B------:R1:W2:Y:S01]  /*1ae0*/  SYNCS.PHASECHK.TRANS64.TRYWAIT P0, [UR8+0x88], R2 ;  /* 0x00008802ff0075a7 */ /* 0x0002a20008001108 */
[----:B------:R-:W-:Y:S02]  /*1af0*/  R2UR UR9, R3 ;  /* 0x00000000030972ca */ /* 0x000fe400000e0000 */
[----:B------:R-:W-:-:S11]  /*1b00*/  R2UR UR8, R20 ;  /* 0x00000000140872ca */ /* 0x000fd600000e0000 */
[----:B------:R-:W-:Y:S02]  /*1b10*/  ULOP3.LUT UR35, UR9, 0x40, UR35, 0xf8, !UPT ;  /* 0x0000004009237892 */ /* 0x000fe4000f8ef823 */
[----:B------:R-:W-:Y:S01]  /*1b20*/  ULEA UR11, UR8, UR11, 0x6 ;  /* 0x0000000b080b7291 */ /* 0x000fe2000f8e30ff */
[----:B------:R-:W-:Y:S11]  /*1b30*/  BRA.U !UP0, `(.L_x_26) ;  /* 0x0000000108c07547 */ /* 0x000ff6000b800000 */
[----:B------:R-:W-:Y:S01]  /*1b40*/  UMOV UR16, UR21 ;  /* 0x0000001500107c82 */ /* 0x000fe20008000000 */
[----:B------:R-:W-:Y:S01]  /*1b50*/  UMOV UR17, UR23 ;  /* 0x0000001700117c82 */ /* 0x000fe20008000000 */
[----:B------:R-:W-:-:S05]  /*1b60*/  UMOV UR34, URZ ;  /* 0x000000ff00227c82 */ /* 0x000fca0008000000 */
.L_x_32:
[----:B------:R-:W-:Y:S01]  /*1b70*/  ULEA UR33, UR17, UR6, 0x3 ;  /* 0x0000000611217291 */ /* 0x000fe2000f8e18ff */
[----:B------:R-:W-:Y:S01]  /*1b80*/  @P5 MOV R3, 0x6000 ;  /* 0x0000600000035802 */ /* 0x000fe20000000f00 */
[----:B-12-4-:R-:W-:Y:S10]  /*1b90*/  @P0 BRA `(.L_x_27) ;  /* 0x00000000000c0947 */ /* 0x016ff40003800000 */
[----:B------:R-:W-:-:S04]  /*1ba0*/  SHF.L.U32 R5, R15, 0x1f, RZ ;  /* 0x0000001f0f057819 */ /* 0x000fc800000006ff */
[----:B------:R-:W2:Y:S02]  /*1bb0*/  SYNCS.PHASECHK.TRANS64.TRYWAIT P0, [UR33+0x88], R5 ;  /* 0x00008805ff0075a7 */ /* 0x000ea40008001121 */
[----:B--2---:R-:W-:Y:S05]  /*1bc0*/  @!P0 BRA `(.L_x_28) ;  /* 0x0000006000ec8947 */ /* 0x004fea0003800000 */
.L_x_27:
[----:B------:R2:W-:Y:S01]  /*1bd0*/  @P5 SYNCS.ARRIVE.TRANS64 RZ, [UR33], R3 ;  /* 0x00000003ffff59a7 */ /* 0x0005e20008000021 */
[----:B------:R-:W-:Y:S02]  /*1be0*/  ULOP3.LUT UR8, UR22, 0x2, URZ, 0xfc, !UPT ;  /* 0x0000000216087892 */ /* 0x000fe4000f8efcff */
[----:B------:R-:W-:Y:S02]  /*1bf0*/  UIADD3 UR16, UPT, UPT, UR16, 0x1, URZ ;  /* 0x0000000110107890 */ /* 0x000fe4000fffe0ff */
[----:B------:R-:W-:Y:S02]  /*1c00*/  UISETP.NE.AND UP0, UPT, UR8, 0x2, UPT ;  /* 0x000000020800788c */ /* 0x000fe4000bf05270 */
[----:B------:R-:W-:-:S07]  /*1c10*/  UISETP.NE.AND UP2, UPT, UR16, 0x1, UPT ;  /* 0x000000011000788c */ /* 0x000fce000bf45270 */
[----:B------:R-:W-:Y:S05]  /*1c20*/  BRA.U UP0, `(.L_x_29) ;  /* 0x0000000100047547 */ /* 0x000fea000b800000 */
[----:B------:R-:W-:Y:S05]  /*1c30*/  BPT.TRAP 0x1 ;  /* 0x000000040000795c */ /* 0x000fea0000300000 */
.L_x_29:
[----:B------:R-:W-:Y:S04]  /*1c40*/  BSSY.RECONVERGENT B0, `(.L_x_30) ;  /* 0x0000003000007945 */ /* 0x000fe80003800200 */
[----:B------:R-:W-:Y:S05]  /*1c50*/  @!P4 BRA `(.L_x_31) ;  /* 0x000000000004c947 */ /* 0x000fea0003800000 */
[----:B------:R-:W-:Y:S05]  /*1c60*/  BPT.TRAP 0x1 ;  /* 0x000000040000795c */ /* 0x000fea0000300000 */
.L_x_31:
[----:B------:R-:W-:Y:S05]  /*1c70*/  BSYNC.RECONVERGENT B0 ;  /* 0x0000000000007941 */ /* 0x000fea0003800200 */
.L_x_30:
[----:B------:R-:W-:Y:S02]  /*1c80*/  UIADD3 UR23, UPT, UPT, UR17, 0x1, URZ ;  /* 0x0000000111177890 */ /* 0x000fe4000fffe0ff */
[----:B------:R-:W-:Y:S02]  /*1c90*/  ULEA UR32, UR17, UR6, 0xd ;  /* 0x0000000611207291 */ /* 0x000fe4000f8e68ff */
[----:B------:R-:W-:Y:S02]  /*1ca0*/  UISETP.NE.AND UP0, UPT, UR23, 0x11, UPT ;  /* 0x000000111700788c */ /* 0x000fe4000bf05270 */
[----:B------:R-:W-:Y:S02]  /*1cb0*/  UIADD3 UR28, UP1, UPT, UR14, 0x80, URZ ;  /* 0x000000800e1c7890 */ /* 0x000fe4000ff3e0ff */
[----:B------:R-:W-:Y:S02]  /*1cc0*/  USEL UR9, URZ, 0x1, UP0 ;  /* 0x00000001ff097887 */ /* 0x000fe40008000000 */
[----:B------:R-:W-:-:S02]  /*1cd0*/  USEL UR23, UR23, URZ, UP0 ;  /* 0x000000ff17177287 */ /* 0x000fc40008000000 */
[----:B------:R-:W-:Y:S02]  /*1ce0*/  UIADD3 UR26, UP0, UPT, UR14, 0x180, URZ ;  /* 0x000001800e1a7890 */ /* 0x000fe4000ff1e0ff */
[----:B------:R-:W-:Y:S01]  /*1cf0*/  ULEA UR8, UR23, UR6, 0x3 ;  /* 0x0000000617087291 */ /* 0x000fe2000f8e18ff */
[----:B------:R-:W-:Y:S01]  /*1d00*/  LOP3.LUT R15, R15, UR9, RZ, 0x3c, !PT ;  /* 0x000000090f0f7c12 */ /* 0x000fe2000f8e3cff */
[----:B------:R-:W-:Y:S02]  /*1d10*/  ULOP3.LUT UR33, UR33, 0xfefffff8, URZ, 0xc0, !UPT ;  /* 0xfefffff821217892 */ /* 0x000fe4000f8ec0ff */
[----:B------:R-:W-:Y:S01]  /*1d20*/  UIADD3.X UR29, UPT, UPT, URZ, UR15, URZ, UP1, !UPT ;  /* 0x0000000fff1d7290 */ /* 0x000fe20008ffe4ff */
[----:B-1----:R-:W-:Y:S01]  /*1d30*/  SHF.L.U32 R2, R15, 0x1f, RZ ;  /* 0x0000001f0f027819 */ /* 0x002fe200000006ff */
[----:B------:R-:W-:Y:S02]  /*1d40*/  UIADD3 UR32, UPT, UPT, UR32, 0x3400, URZ ;  /* 0x0000340020207890 */ /* 0x000fe4000fffe0ff */
[----:B------:R-:W-:Y:S01]  /*1d50*/  UIADD3.X UR27, UPT, UPT, URZ, UR15, URZ, UP0, !UPT ;  /* 0x0000000fff1b7290 */ /* 0x000fe200087fe4ff */
[----:B------:R4:W1:Y:S01]  /*1d60*/  SYNCS.PHASECHK.TRANS64.TRYWAIT P0, [UR8+0x88], R2 ;  /* 0x00008802ff0075a7 */ /* 0x0008620008001108 */
[----:B------:R-:W-:Y:S01]  /*1d70*/  ULEA UR8, UR17, UR6, 0xc ;  /* 0x0000000611087291 */ /* 0x000fe2000f8e60ff */
[----:B------:R-:W-:Y:S01]  /*1d80*/  UMOV UR18, 0x0 ;  /* 0x0000000000127882 */ /* 0x000fe20000000000 */
[----:B------:R-:W-:-:S02]  /*1d90*/  UMOV UR19, 0x10000000 ;  /* 0x1000000000137882 */ /* 0x000fc40000000000 */
[----:B------:R-:W-:Y:S01]  /*1da0*/  UIADD3 UR8, UPT, UPT, UR8, 0x25400, URZ ;  /* 0x0002540008087890 */ /* 0x000fe2000fffe0ff */
[----:B------:R2:W-:Y:S01]  /*1db0*/  UTMALDG.3D.2CTA [UR32], [UR28], desc[UR18] ;  /* 0x000012201c0075b4 */ /* 0x0005e20008211000 */
[----:B------:R-:W-:Y:S01]  /*1dc0*/  UMOV UR10, UR34 ;  /* 0x00000022000a7c82 */ /* 0x000fe20008000000 */
[----:B------:R-:W-:Y:S01]  /*1dd0*/  UMOV UR12, UR36 ;  /* 0x00000024000c7c82 */ /* 0x000fe20008000000 */
[----:B------:R-:W-:Y:S01]  /*1de0*/  UMOV UR9, UR33 ;  /* 0x0000002100097c82 */ /* 0x000fe20008000000 */
[----:B------:R-:W-:Y:S01]  /*1df0*/  UMOV UR25, UR13 ;  /* 0x0000000d00197c82 */ /* 0x000fe20008000000 */
[----:B------:R-:W-:-:S03]  /*1e00*/  UMOV UR17, UR23 ;  /* 0x0000001700117c82 */ /* 0x000fc60008000000 */
[----:B------:R4:W-:Y:S01]  /*1e10*/  UTMALDG.3D.2CTA [UR8], [UR26], desc[UR18] ;  /* 0x000012081a0075b4 */ /* 0x0009e20008211000 */
[----:B--2---:R-:W-:Y:S01]  /*1e20*/  UIADD3 UR34, UPT, UPT, UR34, 0x40, URZ ;  /* 0x0000004022227890 */ /* 0x004fe2000fffe0ff */
[----:B------:R-:W-:Y:S11]  /*1e30*/  BRA.U UP2, `(.L_x_32) ;  /* 0xfffffffd024c7547 */ /* 0x000ff6000b83ffff */
.L_x_26:
[----:B----4-:R-:W-:Y:S01]  /*1e40*/  ULEA UR8, UR23, UR6, 0x3 ;  /* 0x0000000617087291 */ /* 0x010fe2000f8e18ff */
[----:B-1----:R-:W-:Y:S01]  /*1e50*/  SHF.L.U32 R2, R15, 0x1f, RZ ;  /* 0x0000001f0f027819 */ /* 0x002fe200000006ff */
[----:B------:R-:W-:Y:S01]  /*1e60*/  @!P1 SYNCS.ARRIVE.TRANS64.A1T0 RZ, [UR6+0x148], RZ ;  /* 0x000148ffffff99a7 */ /* 0x000fe20008100006 */
[----:B------:R-:W-:-:S06]  /*1e70*/  UISETP.GT.AND UP0, UPT, UR7, UR5, UPT ;  /* 0x000000050700728c */ /* 0x000fcc000bf04270 */
[----:B--2---:R1:W2:Y:S03]  /*1e80*/  SYNCS.PHASECHK.TRANS64.TRYWAIT P0, [UR8+0x88], R2 ;  /* 0x00008802ff0075a7 */ /* 0x0042a60008001108 */
[----:B------:R-:W-:Y:S05]  /*1e90*/  BRA.U !UP0, `(.L_x_33) ;  /* 0x0000000108c07547 */ /* 0x000fea000b800000 */
[----:B------:R-:W-:Y:S01]  /*1ea0*/  UIADD3 UR26, UPT, UPT, UR24, UR25, URZ ;  /* 0x00000019181a7290 */ /* 0x000fe2000fffe0ff */
[----:B------:R-:W-:-:S11]  /*1eb0*/  UMOV UR27, UR23 ;  /* 0x00000017001b7c82 */ /* 0x000fd60008000000 */
.L_x_39:
[----:B------:R-:W-:Y:S01]  /*1ec0*/  ULEA UR17, UR27, UR6, 0x3 ;  /* 0x000000061b117291 */ /* 0x000fe2000f8e18ff */
[----:B--2---:R-:W-:Y:S01]  /*1ed0*/  @P5 MOV R3, 0x6000 ;  /* 0x0000600000035802 */ /* 0x004fe20000000f00 */
[----:B-12---:R-:W-:Y:S10]  /*1ee0*/  @P0 BRA `(.L_x_34) ;  /* 0x00000000000c0947 */ /* 0x006ff40003800000 */
[----:B------:R-:W-:-:S04]  /*1ef0*/  SHF.L.U32 R5, R15, 0x1f, RZ ;  /* 0x0000001f0f057819 */ /* 0x000fc800000006ff */
[----:B------:R-:W2:Y:S02]  /*1f00*/  SYNCS.PHASECHK.TRANS64.TRYWAIT P0, [UR17+0x88], R5 ;  /* 0x00008805ff0075a7 */ /* 0x000ea40008001111 */
[----:B--2---:R-:W-:Y:S05]  /*1f10*/  @!P0 BRA `(.L_x_35) ;  /* 0x0000006000308947 */ /* 0x004fea0003800000 */
.L_x_34:
[----:B------:R2:W-:Y:S01]  /*1f20*/  @P5 SYNCS.ARRIVE.TRANS64 RZ, [UR17], R3 ;  /* 0x00000003ffff59a7 */ /* 0x0005e20008000011 */
[----:B------:R-:W-:-:S04]  /*1f30*/  ULOP3.LUT UR8, UR22, 0x2, URZ, 0xfc, !UPT ;  /* 0x0000000216087892 */ /* 0x000fc8000f8efcff */
[----:B------:R-:W-:-:S09]  /*1f40*/  UISETP.NE.AND UP0, UPT, UR8, 0x2, UPT ;  /* 0x000000020800788c */ /* 0x000fd2000bf05270 */
[----:B------:R-:W-:Y:S05]  /*1f50*/  BRA.U UP0, `(.L_x_36) ;  /* 0x0000000100047547 */ /* 0x000fea000b800000 */
[----:B------:R-:W-:Y:S05]  /*1f60*/  BPT.TRAP 0x1 ;  /* 0x000000040000795c */ /* 0x000fea0000300000 */
.L_x_36:
[----:B------:R-:W-:Y:S04]  /*1f70*/  BSSY.RECONVERGENT B0, `(.L_x_37) ;  /* 0x0000003000007945 */ /* 0x000fe80003800200 */
[----:B------:R-:W-:Y:S05]  /*1f80*/  @!P4 BRA `(.L_x_38) ;  /* 0x000000000004c947 */ /* 0x000fea0003800000 */
[----:B------:R-:W-:Y:S05]  /*1f90*/  BPT.TRAP 0x1 ;  /* 0x000000040000795c */ /* 0x000fea0000300000 */
.L_x_38:
[----:B------:R-:W-:Y:S05]  /*1fa0*/  BSYNC.RECONVERGENT B0 ;  /* 0x0000000000007941 */ /* 0x000fea0003800200 */
.L_x_37:
        /* <DEDUP_REMOVED lines=9> */
[----:B------:R-:W-:Y:S02]  /*2040*/  USHF.L.U32 UR18, UR25, 0x6, URZ ;  /* 0x0000000619127899 */ /* 0x000fe400080006ff */
[----:B------:R-:W-:Y:S01]  /*2050*/  ULOP3.LUT UR17, UR17, 0xfefffff8, URZ, 0xc0, !UPT ;  /* 0xfefffff811117892 */ /* 0x000fe2000f8ec0ff */
[----:B-1----:R-:W-:Y:S01]  /*2060*/  SHF.L.U32 R2, R15, 0x1f, RZ ;  /* 0x0000001f0f027819 */ /* 0x002fe200000006ff */
[----:B------:R-:W-:Y:S02]  /*2070*/  UIADD3 UR16, UPT, UPT, UR16, 0x3400, URZ ;  /* 0x0000340010107890 */ /* 0x000fe4000fffe0ff */
[----:B------:R-:W-:Y:S01]  /*2080*/  UIADD3.X UR33, UPT, UPT, URZ, UR15, URZ, UP1, !UPT ;  /* 0x0000000fff217290 */ /* 0x000fe20008ffe4ff */
[----:B------:R4:W1:Y:S01]  /*2090*/  SYNCS.PHASECHK.TRANS64.TRYWAIT P0, [UR8+0x88], R2 ;  /* 0x00008802ff0075a7 */ /* 0x0008620008001108 */
[----:B------:R-:W-:-:S02]  /*20a0*/  ULEA UR8, UR27, UR6, 0xc ;  /* 0x000000061b087291 */ /* 0x000fc4000f8e60ff */
[----:B------:R-:W-:Y:S02]  /*20b0*/  UIADD3.X UR31, UPT, UPT, URZ, UR15, URZ, UP0, !UPT ;  /* 0x0000000fff1f7290 */ /* 0x000fe400087fe4ff */
[----:B------:R-:W-:Y:S01]  /*20c0*/  UIADD3 UR8, UPT, UPT, UR8, 0x25400, URZ ;  /* 0x0002540008087890 */ /* 0x000fe2000fffe0ff */
[----:B------:R-:W-:Y:S01]  /*20d0*/  UMOV UR28, 0x0 ;  /* 0x00000000001c7882 */ /* 0x000fe20000000000 */
[----:B------:R-:W-:Y:S01]  /*20e0*/  UMOV UR29, 0x10000000 ;  /* 0x10000000001d7882 */ /* 0x000fe20000000000 */
[----:B------:R-:W-:Y:S01]  /*20f0*/  UMOV UR19, UR35 ;  /* 0x0000002300137c82 */ /* 0x000fe20008000000 */
[----:B------:R-:W-:Y:S01]  /*2100*/  UMOV UR20, UR36 ;  /* 0x0000002400147c82 */ /* 0x000fe20008000000 */
[----:B------:R-:W-:Y:S01]  /*2110*/  UMOV UR12, UR36 ;  /* 0x00000024000c7c82 */ /* 0x000fe20008000000 */
[----:B------:R-:W-:Y:S01]  /*2120*/  UMOV UR9, UR17 ;  /* 0x0000001100097c82 */ /* 0x000fe20008000000 */
[----:B------:R-:W-:Y:S01]  /*2130*/  UMOV UR10, UR18 ;  /* 0x00000012000a7c82 */ /* 0x000fe20008000000 */
[----:B------:R4:W-:Y:S01]  /*2140*/  UTMALDG.3D.2CTA [UR16], [UR32], desc[UR28] ;  /* 0x00001c10200075b4 */ /* 0x0009e20008211000 */
[----:B------:R-:W-:Y:S01]  /*2150*/  UIADD3 UR25, UPT, UPT, UR25, 0x1, URZ ;  /* 0x0000000119197890 */ /* 0x000fe2000fffe0ff */
[----:B------:R-:W-:-:S03]  /*2160*/  UMOV UR27, UR23 ;  /* 0x00000017001b7c82 */ /* 0x000fc60008000000 */
[----:B------:R-:W-:Y:S01]  /*2170*/  UISETP.NE.AND UP0, UPT, UR25, UR26, UPT ;  /* 0x0000001a1900728c */ /* 0x000fe2000bf05270 */
[----:B------:R4:W-:Y:S08]  /*2180*/  UTMALDG.3D.2CTA [UR8], [UR30], desc[UR28] ;  /* 0x00001c081e0075b4 */ /* 0x0009f00008211000 */
[----:B----4-:R-:W-:Y:S05]  /*2190*/  BRA.U UP0, `(.L_x_39) ;  /* 0xfffffffd00487547 */ /* 0x010fea000b83ffff */
.L_x_33:
[----:B-1----:R-:W-:Y:S01]  /*21a0*/  LEA R2, R14, UR6, 0x3 ;  /* 0x000000060e027c11 */ /* 0x002fe2000f8e18ff */
[----:B------:R-:W-:Y:S01]  /*21b0*/  NOP ;  /* 0x0000000000007918 */ /* 0x000fe20000000000 */
[----:B--2---:R-:W-:Y:S02]  /*21c0*/  SHF.L.U32 R3, R12, 0x1f, RZ ;  /* 0x0000001f0c037819 */ /* 0x004fe400000006ff */
[----:B------:R-:W-:Y:S02]  /*21d0*/  LEA R4, R14, UR6, 0x4 ;  /* 0x000000060e047c11 */ /* 0x000fe4000f8e20ff */
[----:B------:R-:W1:Y:S02]  /*21e0*/  SYNCS.PHASECHK.TRANS64.TRYWAIT P0, [R2+URZ+0x150], R3 ;  /* 0x00015003020075a7 */ /* 0x000e6400080011ff */
[----:B-1----:R-:W-:Y:S05]  /*21f0*/  @!P0 BRA `(.L_x_40) ;  /* 0x0000005c00908947 */ /* 0x002fea0003800000 */
.L_x_150:
[----:B------:R-:W2:Y:S01]  /*2200*/  LDS.128 R4, [R4+0x1e0] ;  /* 0x0001e00004047984 */ /* 0x000ea20000000c00 */
[----:B------:R-:W-:Y:S01]  /*2210*/  ISETP.GE.AND P0, PT, R26, 0x1, PT ;  /* 0x000000011a00780c */ /* 0x000fe20003f06270 */
[----:B-1----:R-:W-:Y:S01]  /*2220*/  VIADD R2, R2, 0x160 ;  /* 0x0000016002027836 */ /* 0x002fe20000000000 */
[----:B------:R-:W-:Y:S01]  /*2230*/  @!PT LDS RZ, [RZ] ;  /* 0x00000000fffff984 */ /* 0x000fe20000000800 */
[----:B------:R-:W-:Y:S01]  /*2240*/  @!PT LDS RZ, [RZ] ;  /* 0x00000000fffff984 */ /* 0x000fe20000000800 */
[----:B------:R-:W-:Y:S01]  /*2250*/  @!PT LDS RZ, [RZ] ;  /* 0x00000000fffff984 */ /* 0x000fe20000000800 */
[----:B------:R-:W-:Y:S01]  /*2260*/  @!PT LDS RZ, [RZ] ;  /* 0x00000000fffff984 */ /* 0x000fe20000000800 */
[----:B------:R1:W-:Y:S06]  /*2270*/  MEMBAR.ALL.CTA ;  /* 0x0000000000007992 */ /* 0x0003ec0000008000 */
[----:B-1----:R-:W1:Y:S01]  /*2280*/  FENCE.VIEW.ASYNC.S ;  /* 0x00000000000073c6 */ /* 0x002e620000000000 */
[----:B------:R-:W-:-:S04]  /*2290*/  PRMT R2, RZ, 0x654, R2 ;  /* 0x00000654ff027816 */ /* 0x000fc80000000002 */
[----:B-1----:R1:W-:Y:S01]  /*22a0*/  SYNCS.ARRIVE.TRANS64.RED.A1T0 RZ, [R2+URZ], RZ ;  /* 0x000000ff02ff79a7 */ /* 0x0023e200081004ff */
[----:B--2---:R-:W-:-:S13]  /*22b0*/  LOP3.LUT P2, RZ, R6, 0x1, RZ, 0xc0, !PT ;  /* 0x0000000106ff7812 */ /* 0x004fda000784c0ff */
[----:B------:R-:W-:Y:S01]  /*22c0*/  @P2 SHF.R.U32.HI R3, RZ, 0x10, R5 ;  /* 0x00000010ff032819 */ /* 0x000fe20000011605 */
[----:B------:R-:W-:Y:S01]  /*22d0*/  VOTEU.ANY UP0, P2 ;  /* 0x0000000000ff7886 */ /* 0x000fe20001000100 */
[----:B------:R-:W-:Y:S02]  /*22e0*/  @P2 MOV R13, R4 ;  /* 0x00000004000d2202 */ /* 0x000fe40000000f00 */
[----:B------:R-:W-:Y:S02]  /*22f0*/  @P2 R2UR.BROADCAST UR8, R3 ;  /* 0x00000000030822ca */ /* 0x000fe400008e0000 */
[----:B------:R-:W-:-:S11]  /*2300*/  @P2 LOP3.LUT R11, R5, 0xffff, RZ, 0xc0, !PT ;  /* 0x0000ffff050b2812 */ /* 0x000fd600078ec0ff */
[----:B------:R-:W-:Y:S01]  /*2310*/  @UP0 UMOV UR36, UR8 ;  /* 0x0000000800240c82 */ /* 0x000fe20008000000 */
[----:B-1----:R-:W-:Y:S05]  /*2320*/  @!P0 BRA `(.L_x_41) ;  /* 0x0000000000b88947 */ /* 0x002fea0003800000 */
[----:B------:R-:W3:Y:S01]  /*2330*/  LDC.64 R4, c[0x0][0xb18] ;  /* 0x0002c600ff047b82 */ /* 0x000ee20000000a00 */
[----:B------:R-:W-:-:S07]  /*2340*/  ISETP.NE.AND P3, PT, R26, 0x1, PT ;  /* 0x000000011a00780c */ /* 0x000fce0003f65270 */
[----:B------:R-:W1:Y:S08]  /*2350*/  LDC.64 R6, c[0x0][0xb10] ;  /* 0x0002c400ff067b82 */ /* 0x000e700000000a00 */
[----:B------:R-:W2:Y:S08]  /*2360*/  LDC R18, c[0x0][0xb20] ;  /* 0x0002c800ff127b82 */ /* 0x000eb00000000800 */
[----:B------:R-:W4:Y:S01]  /*2370*/  LDC R20, c[0x0][0xb0c] ;  /* 0x0002c300ff147b82 */ /* 0x000f220000000800 */
[----:B---3--:R-:W-:Y:S01]  /*2380*/  IMAD.HI.U32 R19, R0, R5, RZ ;  /* 0x0000000500137227 */ /* 0x008fe200078e00ff */
[----:B------:R-:W-:-:S03]  /*2390*/  ISETP.NE.AND P0, PT, R4, 0x1, PT ;  /* 0x000000010400780c */ /* 0x000fc60003f05270 */
[----:B------:R-:W-:-:S03]  /*23a0*/  IMAD.HI.U32 R5, R11, R5, RZ ;  /* 0x000000050b057227 */ /* 0x000fc600078e00ff */
[----:B------:R-:W3:Y:S01]  /*23b0*/  LDC.64 R2, c[0x0][0xb28] ;  /* 0x0002ca00ff027b82 */ /* 0x000ee20000000a00 */
[----:B-1----:R-:W-:-:S04]  /*23c0*/  IMAD.HI.U32 R22, R9, R6, RZ ;  /* 0x0000000609167227 */ /* 0x002fc800078e00ff */
[----:B------:R-:W-:Y:S01]  /*23d0*/  IMAD.HI.U32 R24, R13, R6, RZ ;  /* 0x000000060d187227 */ /* 0x000fe200078e00ff */
[----:B------:R-:W-:Y:S02]  /*23e0*/  SHF.R.U32.HI R22, RZ, R7, R22 ;  /* 0x00000007ff167219 */ /* 0x000fe40000011616 */
[-C--:B--2---:R-:W-:Y:S02]  /*23f0*/  SHF.R.U32.HI R19, RZ, R18.reuse, R19 ;  /* 0x00000012ff137219 */ /* 0x084fe40000011613 */
[----:B------:R-:W-:Y:S02]  /*2400*/  SHF.R.U32.HI R18, RZ, R18, R5 ;  /* 0x00000012ff127219 */ /* 0x000fe40000011605 */
[----:B------:R-:W-:Y:S02]  /*2410*/  SEL R19, R0, R19, !P0 ;  /* 0x0000001300137207 */ /* 0x000fe40004000000 */
[----:B------:R-:W-:Y:S02]  /*2420*/  SHF.R.U32.HI R24, RZ, R7, R24 ;  /* 0x00000007ff187219 */ /* 0x000fe40000011618 */
[----:B----4-:R-:W-:-:S02]  /*2430*/  ISETP.NE.AND P1, PT, R20, 0x1, PT ;  /* 0x000000011400780c */ /* 0x010fc40003f25270 */
[----:B------:R-:W-:Y:S02]  /*2440*/  SEL R5, R11, R18, !P0 ;  /* 0x000000120b057207 */ /* 0x000fe40004000000 */
[----:B------:R-:W-:Y:S02]  /*2450*/  SEL R21, R9, R22, !P1 ;  /* 0x0000001609157207 */ /* 0x000fe40004800000 */
[----:B------:R-:W-:Y:S01]  /*2460*/  SEL R7, R13, R24, !P1 ;  /* 0x000000180d077207 */ /* 0x000fe20004800000 */
[----:B---3--:R-:W-:-:S04]  /*2470*/  IMAD.HI.U32 R22, R19, R2, RZ ;  /* 0x0000000213167227 */ /* 0x008fc800078e00ff */
[----:B------:R-:W-:Y:S01]  /*2480*/  IMAD.HI.U32 R6, R21, R2, RZ ;  /* 0x0000000215067227 */ /* 0x000fe200078e00ff */
[----:B------:R-:W-:-:S04]  /*2490*/  @P3 SHF.R.U32.HI R19, RZ, R3, R22 ;  /* 0x00000003ff133219 */ /* 0x000fc80000011616 */
        /* <DEDUP_REMOVED lines=8> */
[----:B------:R-:W-:-:S04]  /*2520*/  @!P0 IMAD.HI.U32 R18, R7, R2, RZ ;  /* 0x0000000207128227 */ /* 0x000fc800078e00ff */
[----:B------:R-:W-:Y:S01]  /*2530*/  IMAD.MOV R2, RZ, RZ, -R6 ;  /* 0x000000ffff027224 */ /* 0x000fe200078e0a06 */
[----:B------:R-:W-:-:S03]  /*2540*/  @!P0 SHF.R.U32.HI R18, RZ, R3, R18 ;  /* 0x00000003ff128219 */ /* 0x000fc60000011612 */
[----:B------:R-:W-:Y:S01]  /*2550*/  IMAD R2, R26, R2, R5 ;  /* 0x000000021a027224 */ /* 0x000fe200078e0205 */
[----:B------:R-:W-:Y:S02]  /*2560*/  @!P0 SEL R3, R7, R18, !P3 ;  /* 0x0000001207038207 */ /* 0x000fe40005800000 */
[----:B------:R-:W-:-:S03]  /*2570*/  IADD3 R18, PT, PT, -R5, RZ, RZ ;  /* 0x000000ff05127210 */ /* 0x000fc60007ffe1ff */
[--C-:B------:R-:W-:Y:S02]  /*2580*/  @!P0 IMAD.IADD R6, R6, 0x1, -R3.reuse ;  /* 0x0000000106068824 */ /* 0x100fe400078e0a03 */
[----:B------:R-:W-:Y:S01]  /*2590*/  @!P0 IMAD R3, R2, R21, R3 ;  /* 0x0000001502038224 */ /* 0x000fe200078e0203 */
[----:B------:R-:W-:Y:S01]  /*25a0*/  IADD3 R2, PT, PT, -R7, RZ, RZ ;  /* 0x000000ff07027210 */ /* 0x000fe20007ffe1ff */
[----:B------:R-:W-:Y:S02]  /*25b0*/  @!P0 IMAD R5, R26, R6, R7 ;  /* 0x000000061a058224 */ /* 0x000fe400078e0207 */
[----:B------:R-:W-:Y:S02]  /*25c0*/  IMAD R11, R4, R18, R11 ;  /* 0x00000012040b7224 */ /* 0x000fe400078e020b */
[----:B------:R-:W-:Y:S02]  /*25d0*/  @!P0 IMAD.MOV.U32 R7, RZ, RZ, R3 ;  /* 0x000000ffff078224 */ /* 0x000fe400078e0003 */
[----:B------:R-:W-:-:S02]  /*25e0*/  IMAD R2, R20, R2, R13 ;  /* 0x0000000214027224 */ /* 0x000fc400078e020d */
[----:B------:R-:W-:Y:S02]  /*25f0*/  IMAD R11, R5, R4, R11 ;  /* 0x00000004050b7224 */ /* 0x000fe400078e020b */
[----:B------:R-:W-:Y:S02]  /*2600*/  IMAD R13, R7, R20, R2 ;  /* 0x00000014070d7224 */ /* 0x000fe400078e0202 */
.L_x_41:
[----:B------:R-:W1:Y:S02]  /*2610*/  LDCU UR8, c[0x0][0xb30] ;  /* 0x00016600ff0877ac */ /* 0x000e640008000800 */
[----:B-1----:R-:W-:-:S09]  /*2620*/  UISETP.NE.AND UP0, UPT, UR8, 0x1, UPT ;  /* 0x000000010800788c */ /* 0x002fd2000bf05270 */
[----:B------:R-:W-:Y:S05]  /*2630*/  BRA.U UP0, `(.L_x_42) ;  /* 0x0000000100407547 */ /* 0x000fea000b800000 */
[----:B------:R-:W1:Y:S08]  /*2640*/  LDC.64 R4, c[0x0][0xb10] ;  /* 0x0002c400ff047b82 */ /* 0x000e700000000a00 */
[----:B------:R-:W2:Y:S08]  /*2650*/  LDC.64 R2, c[0x0][0xb18] ;  /* 0x0002c600ff027b82 */ /* 0x000eb00000000a00 */
[----:B------:R-:W4:Y:S08]  /*2660*/  LDC R6, c[0x0][0xb20] ;  /* 0x0002c800ff067b82 */ /* 0x000f300000000800 */
[----:B------:R-:W3:Y:S01]  /*2670*/  LDC R18, c[0x0][0xb0c] ;  /* 0x0002c300ff127b82 */ /* 0x000ee20000000800 */
[----:B-1----:R-:W-:-:S05]  /*2680*/  IMAD.HI.U32 R4, R13, R4, RZ ;  /* 0x000000040d047227 */ /* 0x002fca00078e00ff */
[----:B------:R-:W-:Y:S01]  /*2690*/  SHF.R.U32.HI R4, RZ, R5, R4 ;  /* 0x00000005ff047219 */ /* 0x000fe20000011604 */
[----:B--2---:R-:W-:Y:S01]  /*26a0*/  IMAD.HI.U32 R3, R11, R3, RZ ;  /* 0x000000030b037227 */ /* 0x004fe200078e00ff */
[----:B------:R-:W-:-:S04]  /*26b0*/  ISETP.NE.AND P0, PT, R2, 0x1, PT ;  /* 0x000000010200780c */ /* 0x000fc80003f05270 */
[----:B----4-:R-:W-:-:S04]  /*26c0*/  SHF.R.U32.HI R6, RZ, R6, R3 ;  /* 0x00000006ff067219 */ /* 0x010fc80000011603 */
[----:B------:R-:W-:Y:S02]  /*26d0*/  SEL R3, R11, R6, !P0 ;  /* 0x000000060b037207 */ /* 0x000fe40004000000 */
[----:B---3--:R-:W-:-:S04]  /*26e0*/  ISETP.NE.AND P1, PT, R18, 0x1, PT ;  /* 0x000000011200780c */ /* 0x008fc80003f25270 */
[----:B------:R-:W-:-:S05]  /*26f0*/  SEL R4, R13, R4, !P1 ;  /* 0x000000040d047207 */ /* 0x000fca0004800000 */
[----:B------:R-:W-:Y:S02]  /*2700*/  IMAD.IADD R5, R3, 0x1, -R4 ;  /* 0x0000000103057824 */ /* 0x000fe400078e0a04 */
[----:B------:R-:W-:Y:S02]  /*2710*/  IMAD.IADD R3, R4, 0x1, -R3 ;  /* 0x0000000104037824 */ /* 0x000fe400078e0a03 */
[----:B------:R-:W-:Y:S02]  /*2720*/  IMAD R13, R5, R18, R13 ;  /* 0x00000012050d7224 */ /* 0x000fe400078e020d */
[----:B------:R-:W-:-:S07]  /*2730*/  IMAD R11, R3, R2, R11 ;  /* 0x00000002030b7224 */ /* 0x000fce00078e020b */
.L_x_42:
[----:B------:R-:W-:Y:S01]  /*2740*/  VIADD R14, R14, 0x1 ;  /* 0x000000010e0e7836 */ /* 0x000fe20000000000 */
[----:B------:R-:W-:Y:S01]  /*2750*/  PLOP3.LUT P1, PT, PT, PT, PT, 0x80, 0x8 ;  /* 0x000000000008781c */ /* 0x000fe20003f2f070 */
[----:B------:R-:W-:Y:S02]  /*2760*/  IMAD.IADD R21, R13, 0x1, R60 ;  /* 0x000000010d157824 */ /* 0x000fe400078e023c */
[----:B------:R-:W-:Y:S01]  /*2770*/  IMAD.IADD R20, R11, 0x1, R58 ;  /* 0x000000010b147824 */ /* 0x000fe200078e023a */
[----:B------:R-:W-:-:S04]  /*2780*/  ISETP.NE.AND P0, PT, R14, 0x2, PT ;  /* 0x000000020e00780c */ /* 0x000fc80003f05270 */
[----:B------:R-:W-:Y:S02]  /*2790*/  SEL R3, RZ, 0x1, P0 ;  /* 0x00000001ff037807 */ /* 0x000fe40000000000 */
[----:B------:R-:W-:Y:S02]  /*27a0*/  SEL R14, R14, RZ, P0 ;  /* 0x000000ff0e0e7207 */ /* 0x000fe40000000000 */
[----:B------:R-:W-:Y:S01]  /*27b0*/  LOP3.LUT R12, R12, R3, RZ, 0x3c, !PT ;  /* 0x000000030c0c7212 */ /* 0x000fe200078e3cff */
[----:B------:R-:W-:Y:S06]  /*27c0*/  @P2 BRA `(.L_x_43) ;  /* 0xfffffff000582947 */ /* 0x000fec000383ffff */
[----:B------:R-:W-:Y:S01]  /*27d0*/  UIADD3 UR6, UPT, UPT, UR6, 0x88, URZ ;  /* 0x0000008806067890 */ /* 0x000fe2000fffe0ff */
[----:B------:R-:W-:-:S03]  /*27e0*/  SHF.L.U32 R3, R15, 0x1f, RZ ;  /* 0x0000001f0f037819 */ /* 0x000fc600000006ff */
[----:B------:R-:W-:-:S09]  /*27f0*/  ULEA UR4, UR23, UR6, 0x3 ;  /* 0x0000000617047291 */ /* 0x000fd2000f8e18ff */
[----:B------:R-:W1:Y:S02]  /*2800*/  SYNCS.PHASECHK.TRANS64.TRYWAIT P0, [UR4], R3 ;  /* 0x00000003ff0075a7 */ /* 0x000e640008001104 */
[----:B-1----:R-:W-:Y:S05]  /*2810*/  @!P0 BRA `(.L_x_44) ;  /* 0x00000058001c8947 */ /* 0x002fea0003800000 */
.L_x_152:
[----:B------:R-:W-:-:S04]  /*2820*/  UIADD3 UR5, UPT, UPT, UR23, 0x1, URZ ;  /* 0x0000000117057890 */ /* 0x000fc8000fffe0ff */
[----:B------:R-:W-:-:S04]  /*2830*/  UISETP.NE.AND UP0, UPT, UR5, 0x11, UPT ;  /* 0x000000110500788c */ /* 0x000fc8000bf05270 */
[----:B------:R-:W-:Y:S02]  /*2840*/  USEL UR7, URZ, 0x1, UP0 ;  /* 0x00000001ff077887 */ /* 0x000fe40008000000 */
[----:B------:R-:W-:-:S04]  /*2850*/  USEL UR5, UR5, URZ, UP0 ;  /* 0x000000ff05057287 */ /* 0x000fc80008000000 */
[----:B------:R-:W-:Y:S01]  /*2860*/  ULEA UR4, UR5, UR6, 0x3 ;  /* 0x0000000605047291 */ /* 0x000fe2000f8e18ff */
[----:B------:R-:W-:-:S04]  /*2870*/  LOP3.LUT R2, R15, UR7, RZ, 0x3c, !PT ;  /* 0x000000070f027c12 */ /* 0x000fc8000f8e3cff */
[----:B-1----:R-:W-:-:S04]  /*2880*/  SHF.L.U32 R3, R2, 0x1f, RZ ;  /* 0x0000001f02037819 */ /* 0x002fc800000006ff */
[----:B------:R-:W1:Y:S02]  /*2890*/  SYNCS.PHASECHK.TRANS64.TRYWAIT P0, [UR4], R3 ;  /* 0x00000003ff0075a7 */ /* 0x000e640008001104 */
[----:B-1----:R-:W-:Y:S05]  /*28a0*/  @!P0 BRA `(.L_x_45) ;  /* 0x0000005800108947 */ /* 0x002fea0003800000 */
.L_x_154:
        /* <DEDUP_REMOVED lines=9> */
.L_x_156:
        /* <DEDUP_REMOVED lines=9> */
.L_x_158:
        /* <DEDUP_REMOVED lines=9> */
.L_x_160:
        /* <DEDUP_REMOVED lines=9> */
.L_x_162:
        /* <DEDUP_REMOVED lines=9> */
.L_x_164:
        /* <DEDUP_REMOVED lines=9> */
.L_x_166:
        /* <DEDUP_REMOVED lines=9> */
.L_x_168:
        /* <DEDUP_REMOVED lines=9> */
.L_x_170:
        /* <DEDUP_REMOVED lines=9> */
.L_x_172:
        /* <DEDUP_REMOVED lines=9> */
.L_x_174:
        /* <DEDUP_REMOVED lines=9> */
.L_x_176:
        /* <DEDUP_REMOVED lines=9> */
.L_x_178:
        /* <DEDUP_REMOVED lines=9> */
.L_x_180:
        /* <DEDUP_REMOVED lines=9> */
.L_x_182:
[----:B------:R-:W-:-:S04]  /*3090*/  UIADD3 UR5, UPT, UPT, UR5, 0x1, URZ ;  /* 0x0000000105057890 */ /* 0x000fc8000fffe0ff */
[----:B------:R-:W-:-:S04]  /*30a0*/  UISETP.NE.AND UP0, UPT, UR5, 0x11, UPT ;  /* 0x000000110500788c */ /* 0x000fc8000bf05270 */
[----:B------:R-:W-:Y:S02]  /*30b0*/  USEL UR4, URZ, 0x1, UP0 ;  /* 0x00000001ff047887 */ /* 0x000fe40008000000 */
[----:B------:R-:W-:-:S04]  /*30c0*/  USEL UR5, UR5, URZ, UP0 ;  /* 0x000000ff05057287 */ /* 0x000fc80008000000 */
[----:B------:R-:W-:Y:S01]  /*30d0*/  ULEA UR5, UR5, UR6, 0x3 ;  /* 0x0000000605057291 */ /* 0x000fe2000f8e18ff */
[----:B-1----:R-:W-:-:S04]  /*30e0*/  LOP3.LUT R3, R2, UR4, RZ, 0x3c, !PT ;  /* 0x0000000402037c12 */ /* 0x002fc8000f8e3cff */
[----:B------:R-:W-:Y:S01]  /*30f0*/  SHF.L.U32 R3, R3, 0x1f, RZ ;  /* 0x0000001f03037819 */ /* 0x000fe200000006ff */
[----:B---3--:R-:W-:-:S07]  /*3100*/  IMAD.U32 R0, RZ, RZ, UR5 ;  /* 0x00000005ff007e24 */ /* 0x008fce000f8e00ff */
.L_x_60:
[----:B-1----:R1:W2:Y:S02]  /*3110*/  SYNCS.PHASECHK.TRANS64.TRYWAIT P0, [R0+URZ], R3 ;  /* 0x00000003000075a7 */ /* 0x0022a400080011ff */
[----:B--2---:R-:W-:Y:S05]  /*3120*/  @!P0 NANOSLEEP.SYNCS 0x989680 ;  /* 0x009896800000895d */ /* 0x004fea0003900000 */
[----:B------:R-:W2:Y:S02]  /*3130*/  @!P0 SYNCS.PHASECHK.TRANS64 P0, [R0+URZ], R3 ;  /* 0x00000003000085a7 */ /* 0x000ea400080010ff */
[----:B--2---:R-:W-:Y:S05]  /*3140*/  @P0 EXIT ;  /* 0x000000000000094d */ /* 0x004fea0003800000 */
[----:B------:R-:W-:Y:S05]  /*3150*/  BRA `(.L_x_60) ;  /* 0xfffffffc00ec7947 */ /* 0x000fea000383ffff */
.L_x_23:
[----:B------:R-:W-:-:S04]  /*3160*/  UISETP.NE.AND UP1, UPT, UR37, URZ, UPT ;  /* 0x000000ff2500728c */ /* 0x000fc8000bf25270 */
[----:B------:R-:W-:-:S09]  /*3170*/  UISETP.NE.OR UP1, UPT, UR10, 0x1, UP1 ;  /* 0x000000010a00788c */ /* 0x000fd20008f25670 */
[----:B------:R-:W-:Y:S05]  /*3180*/  BRA.U UP1, `(.L_x_61) ;  /* 0x00000005014c7547 */ /* 0x000fea000b800000 */
[----:B------:R-:W-:Y:S01]  /*3190*/  HFMA2 R11, -RZ, RZ, 0, 0 ;  /* 0x00000000ff0b7431 */ /* 0x000fe200000001ff */
[----:B------:R-:W-:Y:S01]  /*31a0*/  ISETP.GE.U32.AND P2, PT, R10, 0x2, PT ;  /* 0x000000020a00780c */ /* 0x000fe20003f46070 */
[----:B------:R-:W-:Y:S01]  /*31b0*/  IMAD.MOV.U32 R12, RZ, RZ, 0x1 ;  /* 0x00000001ff0c7424 */ /* 0x000fe200078e00ff */
[----:B------:R-:W-:Y:S01]  /*31c0*/  CS2R R8, SRZ ;  /* 0x0000000000087805 */ /* 0x000fe2000001ff00 */
[----:B------:R-:W-:Y:S01]  /*31d0*/  IMAD.MOV.U32 R3, RZ, RZ, RZ ;  /* 0x000000ffff037224 */ /* 0x000fe200078e00ff */
[----:B------:R-:W-:Y:S01]  /*31e0*/  UMOV UR4, 0x400 ;  /* 0x0000040000047882 */ /* 0x000fe20000000000 */
[----:B------:R-:W-:Y:S01]  /*31f0*/  UMOV UR6, URZ ;  /* 0x000000ff00067c82 */ /* 0x000fe20008000000 */
[----:B------:R-:W-:-:S12]  /*3200*/  ULEA UR37, UR37, UR4, 0x18 ;  /* 0x0000000425257291 */ /* 0x000fd8000f8ec0ff */
.L_x_65:
[----:B------:R-:W-:Y:S02]  /*3210*/  LEA R0, R3, UR37, 0x3 ;  /* 0x0000002503007c11 */ /* 0x000fe4000f8e18ff */
[----:B------:R-:W-:-:S03]  /*3220*/  SHF.L.U32 R5, R8, 0x1f, RZ ;  /* 0x0000001f08057819 */ /* 0x000fc600000006ff */
[----:B------:R-:W-:Y:S01]  /*3230*/  VIADD R4, R0, 0x1c0 ;  /* 0x000001c000047836 */ /* 0x000fe20000000000 */
[----:B------:R-:W1:Y:S02]  /*3240*/  SYNCS.PHASECHK.TRANS64.TRYWAIT P0, [R0+URZ+0x1b0], R5 ;  /* 0x0001b005000075a7 */ /* 0x000e6400080011ff */
[----:B-1----:R-:W-:Y:S05]  /*3250*/  @!P0 BRA `(.L_x_62) ;  /* 0x00000054000c8947 */ /* 0x002fea0003800000 */
.L_x_183:
[----:B------:R-:W-:Y:S01]  /*3260*/  ULEA UR5, UR6, UR37, 0x3 ;  /* 0x0000002506057291 */ /* 0x000fe2000f8e18ff */
[----:B------:R-:W-:Y:S01]  /*3270*/  PRMT R4, RZ, 0x654, R4 ;  /* 0x00000654ff047816 */ /* 0x000fe20000000004 */
[----:B-1----:R-:W-:Y:S01]  /*3280*/  @!P2 IMAD.MOV.U32 R5, RZ, RZ, 0x10 ;  /* 0x00000010ff05a424 */ /* 0x002fe200078e00ff */
[----:B------:R-:W-:Y:S01]  /*3290*/  SHF.L.U32 R7, R12, 0x1f, RZ ;  /* 0x0000001f0c077819 */ /* 0x000fe200000006ff */
[----:B------:R-:W-:Y:S01]  /*32a0*/  UIADD3 UR4, UPT, UPT, UR5, 0x150, URZ ;  /* 0x0000015005047890 */ /* 0x000fe2000fffe0ff */
[----:B------:R1:W-:Y:S05]  /*32b0*/  SYNCS.ARRIVE.TRANS64.RED.A1T0 RZ, [R4+URZ], RZ ;  /* 0x000000ff04ff79a7 */ /* 0x0003ea00081004ff */
[----:B------:R-:W-:Y:S01]  /*32c0*/  IMAD.U32 R13, RZ, RZ, UR4 ;  /* 0x00000004ff0d7e24 */ /* 0x000fe2000f8e00ff */
[----:B------:R-:W2:Y:S04]  /*32d0*/  SYNCS.PHASECHK.TRANS64.TRYWAIT P0, [UR5+0x160], R7 ;  /* 0x00016007ff0075a7 */ /* 0x000ea80008001105 */
[----:B------:R-:W-:Y:S01]  /*32e0*/  PRMT R13, R10, 0x654, R13 ;  /* 0x000006540a0d7816 */ /* 0x000fe2000000000d */
[----:B-12---:R-:W-:Y:S06]  /*32f0*/  @!P0 BRA `(.L_x_63) ;  /* 0x0000005000f88947 */ /* 0x006fec0003800000 */
.L_x_185:
[----:B------:R-:W-:Y:S01]  /*3300*/  ULEA UR4, UR6, UR37, 0x4 ;  /* 0x0000002506047291 */ /* 0x000fe2000f8e20ff */
[----:B------:R-:W-:Y:S01]  /*3310*/  SEL R2, R13, R2, !P2 ;  /* 0x000000020d027207 */ /* 0x000fe20005000000 */
[----:B------:R-:W-:Y:S01]  /*3320*/  UIADD3 UR5, UPT, UPT, UR5, 0x150, URZ ;  /* 0x0000015005057890 */ /* 0x000fe2000fffe0ff */
[----:B-1----:R-:W-:Y:S01]  /*3330*/  LEA R0, R11, UR37, 0x3 ;  /* 0x000000250b007c11 */ /* 0x002fe2000f8e18ff */
[----:B------:R-:W-:Y:S01]  /*3340*/  UIADD3 UR4, UPT, UPT, UR4, 0x1e0, URZ ;  /* 0x000001e004047890 */ /* 0x000fe2000fffe0ff */
[----:B------:R1:W-:Y:S01]  /*3350*/  @!P2 SYNCS.ARRIVE.TRANS64.RED RZ, [R2+URZ], R5 ;  /* 0x0000000502ffa9a7 */ /* 0x0003e200080004ff */
[----:B------:R-:W-:Y:S01]  /*3360*/  UIADD3 UR6, UPT, UPT, UR6, 0x1, URZ ;  /* 0x0000000106067890 */ /* 0x000fe2000fffe0ff */
[----:B------:R-:W-:-:S03]  /*3370*/  VIADD R3, R3, 0x1 ;  /* 0x0000000103037836 */ /* 0x000fc60000000000 */
[----:B------:R-:W-:Y:S02]  /*3380*/  UISETP.NE.AND UP0, UPT, UR6, 0x2, UPT ;  /* 0x000000020600788c */ /* 0x000fe4000bf05270 */
[----:B------:R-:W-:Y:S01]  /*3390*/  ISETP.NE.AND P0, PT, R3, 0x2, PT ;  /* 0x000000020300780c */ /* 0x000fe20003f05270 */
[----:B------:R-:W-:Y:S06]  /*33a0*/  UGETNEXTWORKID.BROADCAST [UR4], [UR5] ;  /* 0x00000000040073ca */ /* 0x000fec0008000100 */
[----:B------:R-:W-:Y:S02]  /*33b0*/  USEL UR4, URZ, 0x1, UP0 ;  /* 0x00000001ff047887 */ /* 0x000fe40008000000 */
[----:B------:R-:W-:-:S04]  /*33c0*/  USEL UR6, UR6, URZ, UP0 ;  /* 0x000000ff06067287 */ /* 0x000fc80008000000 */
[----:B------:R-:W-:Y:S02]  /*33d0*/  LOP3.LUT R12, R12, UR4, RZ, 0x3c, !PT ;  /* 0x000000040c0c7c12 */ /* 0x000fe4000f8e3cff */
[----:B-1----:R-:W-:-:S04]  /*33e0*/  SHF.L.U32 R5, R9, 0x1f, RZ ;  /* 0x0000001f09057819 */ /* 0x002fc800000006ff */
[----:B------:R-:W1:Y:S02]  /*33f0*/  SYNCS.PHASECHK.TRANS64.TRYWAIT P1, [R0+URZ+0x150], R5 ;  /* 0x00015005000075a7 */ /* 0x000e6400080211ff */
[----:B-1----:R-:W-:Y:S05]  /*3400*/  @!P1 BRA `(.L_x_64) ;  /* 0x0000005000cc9947 */ /* 0x002fea0003800000 */
.L_x_186:
[----:B------:R-:W-:Y:S01]  /*3410*/  LEA R4, R11, UR37, 0x4 ;  /* 0x000000250b047c11 */ /* 0x000fe2000f8e20ff */
[----:B-1----:R-:W-:Y:S01]  /*3420*/  VIADD R0, R0, 0x160 ;  /* 0x0000016000007836 */ /* 0x002fe20000000000 */
[----:B------:R-:W-:Y:S01]  /*3430*/  SEL R3, R3, RZ, P0 ;  /* 0x000000ff03037207 */ /* 0x000fe20000000000 */
[----:B------:R-:W-:-:S03]  /*3440*/  VIADD R11, R11, 0x1 ;  /* 0x000000010b0b7836 */ /* 0x000fc60000000000 */
[----:B------:R-:W1:Y:S01]  /*3450*/  LDS.128 R4, [R4+0x1e0] ;  /* 0x0001e00004047984 */ /* 0x000e620000000c00 */
[----:B------:R-:W-:Y:S02]  /*3460*/  PRMT R0, RZ, 0x654, R0 ;  /* 0x00000654ff007816 */ /* 0x000fe40000000000 */
[C---:B------:R-:W-:Y:S01]  /*3470*/  ISETP.NE.AND P1, PT, R11.reuse, 0x2, PT ;  /* 0x000000020b00780c */ /* 0x040fe20003f25270 */
[----:B------:R-:W-:Y:S01]  /*3480*/  @!PT LDS RZ, [RZ] ;  /* 0x00000000fffff984 */ /* 0x000fe20000000800 */
[----:B------:R-:W-:Y:S01]  /*3490*/  @!PT LDS RZ, [RZ] ;  /* 0x00000000fffff984 */ /* 0x000fe20000000800 */
[----:B------:R-:W-:Y:S01]  /*34a0*/  @!PT LDS RZ, [RZ] ;  /* 0x00000000fffff984 */ /* 0x000fe20000000800 */
[----:B------:R-:W-:Y:S01]  /*34b0*/  @!PT LDS RZ, [RZ] ;  /* 0x00000000fffff984 */ /* 0x000fe20000000800 */
[----:B------:R2:W-:Y:S06]  /*34c0*/  MEMBAR.ALL.CTA ;  /* 0x0000000000007992 */ /* 0x0005ec0000008000 */
[----:B--2---:R-:W2:Y:S01]  /*34d0*/  FENCE.VIEW.ASYNC.S ;  /* 0x00000000000073c6 */ /* 0x004ea20000000000 */
[----:B------:R-:W-:Y:S01]  /*34e0*/  SEL R11, R11, RZ, P1 ;  /* 0x000000ff0b0b7207 */ /* 0x000fe20000800000 */
[----:B--2---:R2:W-:Y:S01]  /*34f0*/  SYNCS.ARRIVE.TRANS64.RED.A1T0 RZ, [R0+URZ], RZ ;  /* 0x000000ff00ff79a7 */ /* 0x0045e200081004ff */
[----:B-1----:R-:W-:-:S02]  /*3500*/  LOP3.LUT P3, RZ, R6, 0x1, RZ, 0xc0, !PT ;  /* 0x0000000106ff7812 */ /* 0x002fc4000786c0ff */
[----:B------:R-:W-:-:S04]  /*3510*/  SEL R5, RZ, 0x1, P0 ;  /* 0x00000001ff057807 */ /* 0x000fc80000000000 */
[----:B------:R-:W-:Y:S02]  /*3520*/  LOP3.LUT R8, R8, R5, RZ, 0x3c, !PT ;  /* 0x0000000508087212 */ /* 0x000fe400078e3cff */
[----:B--2---:R-:W-:-:S04]  /*3530*/  SEL R0, RZ, 0x1, P1 ;  /* 0x00000001ff007807 */ /* 0x004fc80000800000 */
[----:B------:R-:W-:Y:S01]  /*3540*/  LOP3.LUT R9, R9, R0, RZ, 0x3c, !PT ;  /* 0x0000000009097212 */ /* 0x000fe200078e3cff */
[----:B------:R-:W-:Y:S06]  /*3550*/  @P3 BRA `(.L_x_65) ;  /* 0xfffffffc002c3947 */ /* 0x000fec000383ffff */
[----:B------:R-:W-:Y:S01]  /*3560*/  ULEA UR5, UR6, UR37, 0x3 ;  /* 0x0000002506057291 */ /* 0x000fe2000f8e18ff */
[----:B------:R-:W-:-:S08]  /*3570*/  SHF.L.U32 R3, R12, 0x1f, RZ ;  /* 0x0000001f0c037819 */ /* 0x000fd000000006ff */
[----:B------:R-:W1:Y:S02]  /*3580*/  SYNCS.PHASECHK.TRANS64 P0, [UR5+0x160], R3 ;  /* 0x00016003ff0075a7 */ /* 0x000e640008001005 */
[----:B-1----:R-:W-:Y:S05]  /*3590*/  @P0 BRA `(.L_x_66) ;  /* 0x0000000000080947 */ /* 0x002fea0003800000 */
[----:B------:R-:W1:Y:S02]  /*35a0*/  SYNCS.PHASECHK.TRANS64.TRYWAIT P0, [UR5+0x160], R3 ;  /* 0x00016003ff0075a7 */ /* 0x000e640008001105 */
[----:B-1----:R-:W-:Y:S05]  /*35b0*/  @!P0 BRA `(.L_x_67) ;  /* 0x0000005000748947 */ /* 0x002fea0003800000 */
.L_x_66:
[----:B------:R-:W-:-:S04]  /*35c0*/  UIADD3 UR4, UPT, UPT, UR6, 0x1, URZ ;  /* 0x0000000106047890 */ /* 0x000fc8000fffe0ff */
[----:B------:R-:W-:-:S04]  /*35d0*/  UISETP.NE.AND UP0, UPT, UR4, 0x2, UPT ;  /* 0x000000020400788c */ /* 0x000fc8000bf05270 */
[----:B------:R-:W-:Y:S02]  /*35e0*/  USEL UR7, URZ, 0x1, UP0 ;  /* 0x00000001ff077887 */ /* 0x000fe40008000000 */
[----:B------:R-:W-:-:S04]  /*35f0*/  USEL UR4, UR4, URZ, UP0 ;  /* 0x000000ff04047287 */ /* 0x000fc80008000000 */
[----:B------:R-:W-:Y:S01]  /*3600*/  ULEA UR4, UR4, UR37, 0x3 ;  /* 0x0000002504047291 */ /* 0x000fe2000f8e18ff */
[----:B-1----:R-:W-:-:S04]  /*3610*/  LOP3.LUT R3, R12, UR7, RZ, 0x3c, !PT ;  /* 0x000000070c037c12 */ /* 0x002fc8000f8e3cff */
[----:B------:R-:W-:-:S04]  /*3620*/  SHF.L.U32 R0, R3, 0x1f, RZ ;  /* 0x0000001f03007819 */ /* 0x000fc800000006ff */
[----:B------:R-:W1:Y:S02]  /*3630*/  SYNCS.PHASECHK.TRANS64 P0, [UR4+0x160], R0 ;  /* 0x00016000ff0075a7 */ /* 0x000e640008001004 */
[----:B-1----:R-:W-:Y:S05]  /*3640*/  @P0 EXIT ;  /* 0x000000000000094d */ /* 0x002fea0003800000 */
[----:B------:R-:W-:Y:S02]  /*3650*/  SHF.L.U32 R3, R3, 0x1f, RZ ;  /* 0x0000001f03037819 */ /* 0x000fe400000006ff */
[----:B------:R-:W-:-:S07]  /*3660*/  MOV R0, UR4 ;  /* 0x0000000400007c02 */ /* 0x000fce0008000f00 */
.L_x_68:
[----:B-1----:R1:W2:Y:S02]  /*3670*/  SYNCS.PHASECHK.TRANS64.TRYWAIT P0, [R0+URZ+0x160], R3 ;  /* 0x00016003000075a7 */ /* 0x0022a400080011ff */
[----:B--2---:R-:W-:Y:S05]  /*3680*/  @!P0 NANOSLEEP.SYNCS 0x989680 ;  /* 0x009896800000895d */ /* 0x004fea0003900000 */
[----:B------:R-:W2:Y:S02]  /*3690*/  @!P0 SYNCS.PHASECHK.TRANS64 P0, [R0+URZ+0x160], R3 ;  /* 0x00016003000085a7 */ /* 0x000ea400080010ff */
[----:B--2---:R-:W-:Y:S05]  /*36a0*/  @P0 EXIT ;  /* 0x000000000000094d */ /* 0x004fea0003800000 */
[----:B------:R-:W-:Y:S05]  /*36b0*/  BRA `(.L_x_68) ;  /* 0xfffffffc00ec7947 */ /* 0x000fea000383ffff */
.L_x_61:
[----:B------:R-:W-:Y:S05]  /*36c0*/  BRA.U UP4, `(.L_x_69) ;  /* 0x0000001104d87547 */ /* 0x000fea000b800000 */
[----:B------:R-:W-:Y:S01]  /*36d0*/  UMOV UR6, 0x40 ;  /* 0x0000004000067882 */ /* 0x000fe20000000000 */
[----:B------:R-:W-:Y:S01]  /*36e0*/  NOP ;  /* 0x0000000000007918 */ /* 0x000fe20000000000 */
[----:B------:R-:W-:Y:S01]  /*36f0*/  ULEA UR6, UR37, UR6, 0x18 ;  /* 0x0000000625067291 */ /* 0x000fe2000f8ec0ff */
[----:B------:R-:W-:Y:S02]  /*3700*/  UMOV UR7, 0x400 ;  /* 0x0000040000077882 */ /* 0x000fe40000000000 */
[----:B------:R-:W-:-:S06]  /*3710*/  ULEA UR37, UR37, UR7, 0x18 ;  /* 0x0000000725257291 */ /* 0x000fcc000f8ec0ff */
[----:B------:R-:W1:Y:S02]  /*3720*/  LDS.U8 R2, [UR6+0x1c] ;  /* 0x00001c06ff027984 */ /* 0x000e640008000000 */
[----:B-1----:R-:W-:-:S13]  /*3730*/  ISETP.NE.AND P0, PT, R2, RZ, PT ;  /* 0x000000ff0200720c */ /* 0x002fda0003f05270 */
[----:B------:R-:W-:Y:S05]  /*3740*/  @P0 BRA `(.L_x_70) ;  /* 0x0000000400080947 */ /* 0x000fea0003800000 */
[----:B------:R-:W-:Y:S02]  /*3750*/  UISETP.NE.U32.AND UP0, UPT, UR5, 0x1, UPT ;  /* 0x000000010500788c */ /* 0x000fe4000bf05070 */
[----:B------:R-:W-:-:S07]  /*3760*/  UIADD3 UR8, UPT, UPT, UR6, 0x8, URZ ;  /* 0x0000000806087890 */ /* 0x000fce000fffe0ff */
[----:B------:R-:W-:Y:S05]  /*3770*/  BRA.U !UP0, `(.L_x_71) ;  /* 0x00000001089c7547 */ /* 0x000fea000b800000 */
[----:B------:R-:W-:Y:S01]  /*3780*/  ELECT P0, URZ, PT ;  /* 0x0000000000ff782f */ /* 0x000fe20003800000 */
[----:B------:R-:W-:-:S12]  /*3790*/  BSSY B0, `(.L_x_71) ;  /* 0x0000025000007945 */ /* 0x000fd80003800000 */
[----:B------:R-:W-:Y:S05]  /*37a0*/  @!P0 BRA `(.L_x_72) ;  /* 0x00000000008c8947 */ /* 0x000fea0003800000 */
[----:B------:R-:W-:-:S05]  /*37b0*/  UMOV UR7, 0x10 ;  /* 0x0000001000077882 */ /* 0x000fca0000000000 */
[----:B------:R-:W-:Y:S04]  /*37c0*/  DEPBAR.LE SB1, 0x36 ;  /* 0x00009d800000791a */ /* 0x000fe80000000000 */
[----:B------:R-:W1:Y:S02]  /*37d0*/  UTCATOMSWS.2CTA.FIND_AND_SET.ALIGN UP1, UR7, UR7 ;  /* 0x00000007000775e3 */ /* 0x000e640008220800 */
[----:B-1----:R-:W-:Y:S01]  /*37e0*/  MOV R11, UR7 ;  /* 0x00000007000b7c02 */ /* 0x002fe20008000f00 */
[----:B------:R-:W-:Y:S06]  /*37f0*/  BRA.U UP1, `(.L_x_73) ;  /* 0x0000000101187547 */ /* 0x000fec000b800000 */
.L_x_74:
[----:B------:R-:W-:Y:S05]  /*3800*/  NANOSLEEP 0x64 ;  /* 0x000000640000795d */ /* 0x000fea0003800000 */
[----:B------:R-:W-:-:S05]  /*3810*/  UMOV UR7, 0x10 ;  /* 0x0000001000077882 */ /* 0x000fca0000000000 */
[----:B------:R-:W-:Y:S04]  /*3820*/  DEPBAR.LE SB1, 0x36 ;  /* 0x00009d800000791a */ /* 0x000fe80000000000 */
[----:B------:R-:W1:Y:S02]  /*3830*/  UTCATOMSWS.2CTA.FIND_AND_SET.ALIGN UP1, UR7, UR7 ;  /* 0x00000007000775e3 */ /* 0x000e640008220800 */
[----:B-1----:R-:W-:Y:S01]  /*3840*/  MOV R11, UR7 ;  /* 0x00000007000b7c02 */ /* 0x002fe20008000f00 */
[----:B------:R-:W-:Y:S05]  /*3850*/  BRA.U !UP1, `(.L_x_74) ;  /* 0xfffffffd09e87547 */ /* 0x000fea000b83ffff */
.L_x_73:
[----:B------:R-:W1:Y:S01]  /*3860*/  LDS R5, [UR6+0x10] ;  /* 0x00001006ff057984 */ /* 0x000e620008000800 */
[----:B------:R-:W-:Y:S01]  /*3870*/  IMAD.U32 R3, RZ, RZ, UR37 ;  /* 0x00000025ff037e24 */ /* 0x000fe2000f8e00ff */
[----:B------:R-:W-:-:S03]  /*3880*/  MOV R2, UR4 ;  /* 0x0000000400027c02 */ /* 0x000fc60008000f00 */
[----:B------:R-:W-:Y:S01]  /*3890*/  VIADD R3, R3, 0x200 ;  /* 0x0000020003037836 */ /* 0x000fe20000000000 */
[----:B-1----:R-:W-:-:S04]  /*38a0*/  SHF.L.U32 R5, R5, 0x1f, RZ ;  /* 0x0000001f05057819 */ /* 0x002fc800000006ff */
[----:B------:R-:W1:Y:S02]  /*38b0*/  SYNCS.PHASECHK.TRANS64.TRYWAIT P0, [UR6+0x8], R5 ;  /* 0x00000805ff0075a7 */ /* 0x000e640008001106 */
[----:B-1----:R-:W-:Y:S05]  /*38c0*/  @P0 BRA `(.L_x_75) ;  /* 0x0000000000080947 */ /* 0x002fea0003800000 */
[----:B------:R-:W1:Y:S02]  /*38d0*/  SYNCS.PHASECHK.TRANS64.TRYWAIT P0, [UR6+0x8], R5 ;  /* 0x00000805ff0075a7 */ /* 0x000e640008001106 */
[----:B-1----:R-:W-:Y:S05]  /*38e0*/  @!P0 BRA `(.L_x_76) ;  /* 0x0000004c00c08947 */ /* 0x002fea0003800000 */
.L_x_75:
[----:B-1----:R-:W-:Y:S01]  /*38f0*/  HFMA2 R4, -RZ, RZ, 0, 5.9604644775390625e-08 ;  /* 0x00000001ff047431 */ /* 0x002fe200000001ff */
[----:B------:R-:W-:Y:S01]  /*3900*/  UPRMT UR7, UR4, 0x654, UR8 ;  /* 0x0000065404077896 */ /* 0x000fe20008000008 */
[----:B------:R-:W-:Y:S01]  /*3910*/  IMAD.MOV.U32 R6, RZ, RZ, 0xffff ;  /* 0x0000ffffff067424 */ /* 0x000fe200078e00ff */
[----:B------:R-:W-:Y:S01]  /*3920*/  PRMT R2, R2, 0x654, R3 ;  /* 0x0000065402027816 */ /* 0x000fe20000000003 */
[----:B------:R-:W-:Y:S02]  /*3930*/  IMAD.MOV.U32 R5, RZ, RZ, 0x4 ;  /* 0x00000004ff057424 */ /* 0x000fe400078e00ff */
[----:B------:R-:W-:Y:S01]  /*3940*/  IMAD.SHL.U32 R9, R11, 0x20, RZ ;  /* 0x000000200b097824 */ /* 0x000fe200078e00ff */
[----:B------:R-:W-:Y:S02]  /*3950*/  MOV R3, UR7 ;  /* 0x0000000700037c02 */ /* 0x000fe40008000f00 */
[-C--:B------:R-:W-:Y:S01]  /*3960*/  SHF.L.U32 R7, R6, R11.reuse, RZ ;  /* 0x0000000b06077219 */ /* 0x080fe200000006ff */
[----:B------:R1:W-:Y:S01]  /*3970*/  SYNCS.ARRIVE.TRANS64.RED RZ, [UR7], R5 ;  /* 0x00000005ffff79a7 */ /* 0x0003e20008000407 */
[----:B------:R-:W-:Y:S01]  /*3980*/  SHF.L.U32 R6, R4, R11, RZ ;  /* 0x0000000b04067219 */ /* 0x000fe200000006ff */
[----:B------:R1:W-:Y:S04]  /*3990*/  STS [UR37+0x200], R9 ;  /* 0x00020009ff007988 */ /* 0x0003e80008000825 */
[----:B------:R1:W-:Y:S04]  /*39a0*/  STAS [R2.64], R11 ;  /* 0x0000000b02007dbd */ /* 0x0003e8000c0008ff */
[----:B------:R1:W-:Y:S04]  /*39b0*/  ATOMS.OR RZ, [UR6+0x14], R7 ;  /* 0x00001407ffff798c */ /* 0x0003e8000b000006 */
[----:B------:R1:W-:Y:S04]  /*39c0*/  ATOMS.OR RZ, [UR6+0x18], R6 ;  /* 0x00001806ffff798c */ /* 0x0003e8000b000006 */
[----:B------:R1:W-:Y:S02]  /*39d0*/  ATOMS.XOR RZ, [UR6+0x10], R4 ;  /* 0x00001004ffff798c */ /* 0x0003e4000b800006 */
.L_x_72:
[----:B------:R-:W-:Y:S05]  /*39e0*/  BSYNC B0 ;  /* 0x0000000000007941 */ /* 0x000fea0003800000 */
.L_x_71:
[----:B------:R-:W-:Y:S05]  /*39f0*/  BRA.U UP0, `(.L_x_77) ;  /* 0x00000001006c7547 */ /* 0x000fea000b800000 */
[----:B------:R-:W-:-:S03]  /*3a00*/  UMOV UR7, 0xffffffff ;  /* 0xffffffff00077882 */ /* 0x000fc60000000000 */
[----:B------:R-:W-:Y:S05]  /*3a10*/  BRA.DIV UR7, `(.L_x_78) ;  /* 0x0000004e078c7947 */ /* 0x000fea000b800000 */
[----:B------:R-:W-:-:S13]  /*3a20*/  ELECT P6, URZ, PT ;  /* 0x0000000000ff782f */ /* 0x000fda00038c0000 */
.L_x_190:
[----:B------:R-:W-:Y:S05]  /*3a30*/  @!P6 BRA `(.L_x_77) ;  /* 0x00000000005ce947 */ /* 0x000fea0003800000 */
[----:B-1----:R-:W1:Y:S02]  /*3a40*/  LDS R3, [UR6+0x10] ;  /* 0x00001006ff037984 */ /* 0x002e640008000800 */
[----:B-1----:R-:W-:-:S04]  /*3a50*/  SHF.L.U32 R3, R3, 0x1f, RZ ;  /* 0x0000001f03037819 */ /* 0x002fc800000006ff */
[----:B------:R-:W1:Y:S02]  /*3a60*/  SYNCS.PHASECHK.TRANS64.TRYWAIT P0, [UR6+0x8], R3 ;  /* 0x00000803ff0075a7 */ /* 0x000e640008001106 */
[----:B-1----:R-:W-:Y:S05]  /*3a70*/  @P0 BRA `(.L_x_79) ;  /* 0x0000000000080947 */ /* 0x002fea0003800000 */
[----:B------:R-:W1:Y:S02]  /*3a80*/  SYNCS.PHASECHK.TRANS64.TRYWAIT P0, [UR6+0x8], R3 ;  /* 0x00000803ff0075a7 */ /* 0x000e640008001106 */
[----:B-1----:R-:W-:Y:S05]  /*3a90*/  @!P0 BRA `(.L_x_80) ;  /* 0x0000004c008c8947 */ /* 0x002fea0003800000 */
.L_x_79:
[----:B------:R-:W2:Y:S01]  /*3aa0*/  LDS R5, [UR37+0x200] ;  /* 0x00020025ff057984 */ /* 0x000ea20008000800 */
[----:B-1----:R-:W-:Y:S02]  /*3ab0*/  HFMA2 R2, -RZ, RZ, 0, 5.9604644775390625e-08 ;  /* 0x00000001ff027431 */ /* 0x002fe400000001ff */
[----:B------:R-:W-:Y:S01]  /*3ac0*/  IMAD.MOV.U32 R3, RZ, RZ, 0xffff ;  /* 0x0000ffffff037424 */ /* 0x000fe200078e00ff */
[----:B------:R-:W-:Y:S01]  /*3ad0*/  UPRMT UR7, UR4, 0x654, UR8 ;  /* 0x0000065404077896 */ /* 0x000fe20008000008 */
[----:B--2---:R-:W-:-:S03]  /*3ae0*/  IMAD.SHL.U32 R4, R5, 0x20, RZ ;  /* 0x0000002005047824 */ /* 0x004fc600078e00ff */
[-C--:B------:R-:W-:Y:S02]  /*3af0*/  SHF.L.U32 R3, R3, R5.reuse, RZ ;  /* 0x0000000503037219 */ /* 0x080fe400000006ff */
[----:B------:R-:W-:Y:S01]  /*3b00*/  SHF.L.U32 R5, R2, R5, RZ ;  /* 0x0000000502057219 */ /* 0x000fe200000006ff */
[----:B------:R2:W-:Y:S04]  /*3b10*/  STS [UR37+0x200], R4 ;  /* 0x00020004ff007988 */ /* 0x0005e80008000825 */
[----:B------:R2:W-:Y:S04]  /*3b20*/  ATOMS.OR RZ, [UR6+0x14], R3 ;  /* 0x00001403ffff798c */ /* 0x0005e8000b000006 */
[----:B------:R2:W-:Y:S01]  /*3b30*/  ATOMS.OR RZ, [UR6+0x18], R5 ;  /* 0x00001805ffff798c */ /* 0x0005e2000b000006 */
[----:B------:R-:W-:Y:S03]  /*3b40*/  SYNCS.ARRIVE.TRANS64.RED.A1T0 RZ, [UR7], RZ ;  /* 0x000000ffffff79a7 */ /* 0x000fe60008100407 */
[----:B------:R2:W-:Y:S01]  /*3b50*/  ATOMS.XOR RZ, [UR6+0x10], R2 ;  /* 0x00001002ffff798c */ /* 0x0005e2000b800006 */
[----:B------:R-:W-:Y:S05]  /*3b60*/  BRA `(.L_x_77) ;  /* 0x0000000000107947 */ /* 0x000fea0003800000 */
.L_x_70:
[----:B------:R-:W-:-:S05]  /*3b70*/  MOV R2, 0xffffffff ;  /* 0xffffffff00027802 */ /* 0x000fca0000000f00 */
[----:B------:R1:W-:Y:S02]  /*3b80*/  STS [UR37+0x200], R2 ;  /* 0x00020002ff007988 */ /* 0x0003e40008000825 */
[----:B-1----:R-:W-:Y:S02]  /*3b90*/  MOV R2, 0x3bb0 ;  /* 0x00003bb000027802 */ /* 0x002fe40000000f00 */
[----:B-----5:R-:W-:Y:S05]  /*3ba0*/  CALL.REL.NOINC `($__internal_1_$__cuda_sm10x_tcgen05_guardrail_trap_phase_invalid_during_alloc) ;  /* 0x0000005000ec7944 */ /* 0x020fea0003c00000 */
.L_x_77:
[----:B------:R-:W-:Y:S05]  /*3bb0*/  WARPSYNC.ALL ;  /* 0x0000000000007948 */ /* 0x000fea0003800000 */
[----:B------:R-:W3:Y:S01]  /*3bc0*/  S2UR UR7, SR_CgaCtaId ;  /* 0x00000000000779c3 */ /* 0x000ee20000008800 */
[----:B------:R-:W-:Y:S01]  /*3bd0*/  UMOV UR6, 0x400 ;  /* 0x0000040000067882 */ /* 0x000fe20000000000 */
[----:B------:R-:W-:-:S06]  /*3be0*/  NOP ;  /* 0x0000000000007918 */ /* 0x000fcc0000000000 */
[----:B------:R-:W-:Y:S06]  /*3bf0*/  BAR.ARV 0x6, 0xa0 ;  /* 0x0182800000007b1d */ /* 0x000fec0000002000 */
[----:B------:R-:W4:Y:S01]  /*3c00*/  LDCU UR8, c[0x0][0x38c] ;  /* 0x00007180ff0877ac */ /* 0x000f220008000800 */
[----:B------:R-:W-:Y:S01]  /*3c10*/  LOP3.LUT R0, R0, 0xffff, RZ, 0xc0, !PT ;  /* 0x0000ffff00007812 */ /* 0x000fe200078ec0ff */
[----:B-1----:R-:W-:Y:S01]  /*3c20*/  IMAD.MOV.U32 R9, RZ, RZ, 0x1 ;  /* 0x00000001ff097424 */ /* 0x002fe200078e00ff */
[----:B------:R-:W-:Y:S01]  /*3c30*/  LOP3.LUT R8, R8, 0xffff, RZ, 0xc0, !PT ;  /* 0x0000ffff08087812 */ /* 0x000fe200078ec0ff */
[----:B------:R-:W-:Y:S01]  /*3c40*/  UMOV UR19, URZ ;  /* 0x000000ff00137c82 */ /* 0x000fe20008000000 */
[----:B------:R-:W-:Y:S01]  /*3c50*/  R2UR UR11, R0 ;  /* 0x00000000000b72ca */ /* 0x000fe200000e0000 */
[----:B------:R-:W-:Y:S01]  /*3c60*/  UMOV UR18, URZ ;  /* 0x000000ff00127c82 */ /* 0x000fe20008000000 */
[----:B------:R-:W-:Y:S01]  /*3c70*/  R2UR UR12, R8 ;  /* 0x00000000080c72ca */ /* 0x000fe200000e0000 */
[----:B------:R-:W-:Y:S01]  /*3c80*/  IMAD.MOV.U32 R8, RZ, RZ, RZ ;  /* 0x000000ffff087224 */ /* 0x000fe200078e00ff */
[----:B------:R-:W-:Y:S01]  /*3c90*/  UMOV UR17, URZ ;  /* 0x000000ff00117c82 */ /* 0x000fe20008000000 */
[----:B---3--:R-:W-:-:S02]  /*3ca0*/  ULEA UR7, UR7, UR6, 0x18 ;  /* 0x0000000607077291 */ /* 0x008fc4000f8ec0ff */
[----:B------:R-:W-:Y:S02]  /*3cb0*/  UISETP.NE.AND UP2, UPT, UR5, URZ, UPT ;  /* 0x000000ff0500728c */ /* 0x000fe4000bf45270 */
[----:B------:R-:W-:Y:S02]  /*3cc0*/  UIADD3 UR13, UPT, UPT, UR7, 0x3400, URZ ;  /* 0x00003400070d7890 */ /* 0x000fe4000fffe0ff */
[----:B------:R-:W-:Y:S02]  /*3cd0*/  UIADD3 UR14, UPT, UPT, UR7, 0x25400, URZ ;  /* 0x00025400070e7890 */ /* 0x000fe4000fffe0ff */
[----:B----4-:R-:W-:Y:S01]  /*3ce0*/  UIADD3 UR8, UPT, UPT, UR8, 0x3f, URZ ;  /* 0x0000003f08087890 */ /* 0x010fe2000fffe0ff */
[----:B--2---:R-:W1:Y:S01]  /*3cf0*/  LDS R2, [UR7+0x200] ;  /* 0x00020007ff027984 */ /* 0x004e620008000800 */
[----:B------:R-:W-:Y:S02]  /*3d00*/  USHF.R.U32.HI UR13, URZ, 0x4, UR13 ;  /* 0x00000004ff0d7899 */ /* 0x000fe4000801160d */
[----:B------:R-:W-:-:S02]  /*3d10*/  USHF.R.S32.HI UR6, URZ, 0x1f, UR8 ;  /* 0x0000001fff067899 */ /* 0x000fc40008011408 */
[----:B------:R-:W-:Y:S02]  /*3d20*/  USHF.R.U32.HI UR14, URZ, 0x4, UR14 ;  /* 0x00000004ff0e7899 */ /* 0x000fe4000801160e */
[----:B------:R-:W-:Y:S02]  /*3d30*/  ULEA.HI UR6, UR6, UR8, URZ, 0x6 ;  /* 0x0000000806067291 */ /* 0x000fe4000f8f30ff */
[----:B------:R-:W-:Y:S02]  /*3d40*/  ULOP3.LUT UR13, UR13, 0x3fff, URZ, 0xc0, !UPT ;  /* 0x00003fff0d0d7892 */ /* 0x000fe4000f8ec0ff */
[----:B------:R-:W-:Y:S02]  /*3d50*/  USHF.R.S32.HI UR6, URZ, 0x6, UR6 ;  /* 0x00000006ff067899 */ /* 0x000fe40008011406 */
[----:B------:R-:W-:Y:S02]  /*3d60*/  ULOP3.LUT UR14, UR14, 0x3fff, URZ, 0xc0, !UPT ;  /* 0x00003fff0e0e7892 */ /* 0x000fe4000f8ec0ff */
[----:B------:R-:W-:Y:S01]  /*3d70*/  UISETP.LT.AND UP0, UPT, UR6, 0x1, UPT ;  /* 0x000000010600788c */ /* 0x000fe2000bf01270 */
[----:B------:R-:W-:Y:S01]  /*3d80*/  UMOV UR28, 0x0 ;  /* 0x00000000001c7882 */ /* 0x000fe20000000000 */
[----:B------:R-:W-:Y:S01]  /*3d90*/  UMOV UR29, 0x8100490 ;  /* 0x08100490001d7882 */ /* 0x000fe20000000000 */
[----:B------:R-:W-:-:S02]  /*3da0*/  ULOP3.LUT UR13, UR13, 0x10000, URZ, 0xfc, !UPT ;  /* 0x000100000d0d7892 */ /* 0x000fc4000f8efcff */
[----:B------:R-:W-:Y:S02]  /*3db0*/  ULOP3.LUT UR14, UR14, 0x10000, URZ, 0xfc, !UPT ;  /* 0x000100000e0e7892 */ /* 0x000fe4000f8efcff */
[----:B------:R-:W-:Y:S01]  /*3dc0*/  USEL UR20, UR6, 0x1, !UP0 ;  /* 0x0000000106147887 */ /* 0x000fe2000c000000 */
[----:B------:R-:W-:Y:S01]  /*3dd0*/  UMOV UR26, 0x0 ;  /* 0x00000000001a7882 */ /* 0x000fe20000000000 */
[----:B------:R-:W-:Y:S01]  /*3de0*/  UMOV UR27, 0x8100490 ;  /* 0x08100490001b7882 */ /* 0x000fe20000000000 */
[----:B------:R-:W-:Y:S01]  /*3df0*/  UMOV UR24, 0x0 ;  /* 0x0000000000187882 */ /* 0x000fe20000000000 */
[----:B------:R-:W-:Y:S01]  /*3e00*/  UMOV UR25, 0x8100490 ;  /* 0x0810049000197882 */ /* 0x000fe20000000000 */
[----:B------:R-:W-:Y:S01]  /*3e10*/  UMOV UR22, 0x0 ;  /* 0x0000000000167882 */ /* 0x000fe20000000000 */
[----:B------:R-:W-:Y:S01]  /*3e20*/  UMOV UR23, 0x8100490 ;  /* 0x0810049000177882 */ /* 0x000fe20000000000 */
[----:B-1----:R-:W-:Y:S02]  /*3e30*/  R2UR UR21, R2 ;  /* 0x00000000021572ca */ /* 0x002fe400000e0000 */
[----:B------:R-:W-:-:S13]  /*3e40*/  CS2R R2, SRZ ;  /* 0x0000000000027805 */ /* 0x000fda000001ff00 */
.L_x_88:
[C---:B------:R-:W-:Y:S02]  /*3e50*/  LEA R0, R8.reuse, UR7, 0x3 ;  /* 0x0000000708007c11 */ /* 0x040fe4000f8e18ff */
[----:B------:R-:W-:Y:S02]  /*3e60*/  SHF.L.U32 R5, R3, 0x1f, RZ ;  /* 0x0000001f03057819 */ /* 0x000fe400000006ff */
[----:B------:R-:W-:Y:S02]  /*3e70*/  LEA R4, R8, UR7, 0x4 ;  /* 0x0000000708047c11 */ /* 0x000fe4000f8e20ff */
[----:B------:R-:W1:Y:S02]  /*3e80*/  SYNCS.PHASECHK.TRANS64.TRYWAIT P0, [R0+URZ+0x150], R5 ;  /* 0x00015005000075a7 */ /* 0x000e6400080011ff */
[----:B-1-34-:R-:W-:Y:S05]  /*3e90*/  @!P0 BRA `(.L_x_81) ;  /* 0x0000004800a48947 */ /* 0x01afea0003800000 */
.L_x_191:
[----:B-1----:R-:W1:Y:S01]  /*3ea0*/  LDS.128 R4, [R4+0x1e0] ;  /* 0x0001e00004047984 */ /* 0x002e620000000c00 */
[----:B------:R-:W-:Y:S02]  /*3eb0*/  VIADD R0, R0, 0x160 ;  /* 0x0000016000007836 */ /* 0x000fe40000000000 */
[----:B------:R-:W-:Y:S01]  /*3ec0*/  VIADD R8, R8, 0x1 ;  /* 0x0000000108087836 */ /* 0x000fe20000000000 */
[----:B------:R-:W-:Y:S01]  /*3ed0*/  @!PT LDS RZ, [RZ] ;  /* 0x00000000fffff984 */ /* 0x000fe20000000800 */
[----:B------:R-:W-:Y:S01]  /*3ee0*/  @!PT LDS RZ, [RZ] ;  /* 0x00000000fffff984 */ /* 0x000fe20000000800 */
[----:B------:R-:W-:Y:S01]  /*3ef0*/  @!PT LDS RZ, [RZ] ;  /* 0x00000000fffff984 */ /* 0x000fe20000000800 */
[----:B------:R-:W-:Y:S01]  /*3f00*/  @!PT LDS RZ, [RZ] ;  /* 0x00000000fffff984 */ /* 0x000fe20000000800 */
[----:B------:R2:W-:Y:S06]  /*3f10*/  MEMBAR.ALL.CTA ;  /* 0x0000000000007992 */ /* 0x0005ec0000008000 */
[----:B--2---:R-:W2:Y:S01]  /*3f20*/  FENCE.VIEW.ASYNC.S ;  /* 0x00000000000073c6 */ /* 0x004ea20000000000 */
[----:B------:R-:W-:-:S04]  /*3f30*/  PRMT R0, RZ, 0x654, R0 ;  /* 0x00000654ff007816 */ /* 0x000fc80000000000 */
[----:B--2---:R2:W-:Y:S01]  /*3f40*/  SYNCS.ARRIVE.TRANS64.RED.A1T0 RZ, [R0+URZ], RZ ;  /* 0x000000ff00ff79a7 */ /* 0x0045e200081004ff */
[----:B-1----:R-:W-:Y:S01]  /*3f50*/  LOP3.LUT P1, RZ, R6, 0x1, RZ, 0xc0, !PT ;  /* 0x0000000106ff7812 */ /* 0x002fe2000782c0ff */
[----:B--2---:R-:W-:-:S12]  /*3f60*/  BRA.U UP2, `(.L_x_82) ;  /* 0x0000000502087547 */ /* 0x004fd8000b800000 */
[----:B------:R-:W1:Y:S01]  /*3f70*/  LDCU UR8, c[0x0][0x38c] ;  /* 0x00007180ff0877ac */ /* 0x000e620008000800 */
[----:B------:R-:W-:Y:S02]  /*3f80*/  PLOP3.LUT P2, PT, PT, PT, PT, 0x80, 0x8 ;  /* 0x000000000008781c */ /* 0x000fe40003f4f070 */
[----:B------:R-:W-:Y:S01]  /*3f90*/  SHF.L.U32 R5, R9, 0x1f, RZ ;  /* 0x0000001f09057819 */ /* 0x000fe200000006ff */
[----:B------:R-:W-:Y:S02]  /*3fa0*/  ULEA UR9, UR19, UR7, 0x3 ;  /* 0x0000000713097291 */ /* 0x000fe4000f8e18ff */
[----:B------:R-:W-:Y:S02]  /*3fb0*/  ULEA UR10, UR19, UR21, 0x5 ;  /* 0x00000015130a7291 */ /* 0x000fe4000f8e28ff */
[----:B-1----:R-:W-:-:S06]  /*3fc0*/  UISETP.GE.AND UP0, UPT, UR8, 0x1, UPT ;  /* 0x000000010800788c */ /* 0x002fcc000bf06270 */
[----:B------:R-:W-:-:S05]  /*3fd0*/  PLOP3.LUT P0, PT, PT, PT, UP0, 0x80, 0x8 ;  /* 0x000000000008781c */ /* 0x000fca0003f0f008 */
[----:B------:R-:W-:-:S08]  /*3fe0*/  @UP0 ULEA UR8, UR18, UR7, 0x3 ;  /* 0x0000000712080291 */ /* 0x000fd0000f8e18ff */
[----:B------:R-:W-:-:S04]  /*3ff0*/  @P0 SHF.L.U32 R0, R2, 0x1f, RZ ;  /* 0x0000001f02000819 */ /* 0x000fc800000006ff */
[----:B------:R1:W2:Y:S01]  /*4000*/  @P0 SYNCS.PHASECHK.TRANS64.TRYWAIT P2, [UR8], R0 ;  /* 0x00000000ff0005a7 */ /* 0x0002a20008041108 */
[----:B------:R-:W3:Y:S02]  /*4010*/  SYNCS.PHASECHK.TRANS64.TRYWAIT P0, [UR9+0x190], R5 ;  /* 0x00019005ff0075a7 */ /* 0x000ee40008001109 */
[----:B-123--:R-:W-:Y:S05]  /*4020*/  @!P0 BRA `(.L_x_83) ;  /* 0x0000004800548947 */ /* 0x00efea0003800000 */
.L_x_193:
[----:B------:R-:W-:Y:S01]  /*4030*/  UMOV UR16, UR17 ;  /* 0x0000001100107c82 */ /* 0x000fe20008000000 */
[----:B------:R-:W-:Y:S05]  /*4040*/  BRA.U !UP0, `(.L_x_84) ;  /* 0x0000000108c07547 */ /* 0x000fea000b800000 */
[----:B------:R-:W-:Y:S02]  /*4050*/  UIADD3 UR16, UPT, UPT, UR20, UR17, URZ ;  /* 0x0000001114107290 */ /* 0x000fe4000fffe0ff */
[----:B------:R-:W-:Y:S01]  /*4060*/  UPLOP3.LUT UP3, UPT, UPT, UPT, UPT, 0x40, 0x4 ;  /* 0x000000000004789c */ /* 0x000fe20003f6e870 */
[----:B------:R-:W-:Y:S01]  /*4070*/  UMOV UR15, UR6 ;  /* 0x00000006000f7c82 */ /* 0x000fe20008000000 */
[----:B------:R-:W-:-:S09]  /*4080*/  UMOV UR46, UR18 ;  /* 0x00000012002e7c82 */ /* 0x000fd20008000000 */
.L_x_87:
[----:B--2---:R-:W-:Y:S01]  /*4090*/  ULEA UR8, UR46, UR7, 0x3 ;  /* 0x000000072e087291 */ /* 0x004fe2000f8e18ff */
[----:B---3--:R-:W-:Y:S11]  /*40a0*/  @P2 BRA `(.L_x_85) ;  /* 0x00000000000c2947 */ /* 0x008ff60003800000 */
[----:B-1----:R-:W-:Y:S04]  /*40b0*/  SHF.L.U32 R5, R2, 0x1f, RZ ;  /* 0x0000001f02057819 */ /* 0x002fe800000006ff */
[----:B------:R-:W1:Y:S02]  /*40c0*/  SYNCS.PHASECHK.TRANS64.TRYWAIT P0, [UR8], R5 ;  /* 0x00000005ff0075a7 */ /* 0x000e640008001108 */
[----:B-1----:R-:W-:Y:S05]  /*40d0*/  @!P0 BRA `(.L_x_86) ;  /* 0x0000004800408947 */ /* 0x002fea0003800000 */
.L_x_85:
[----:B------:R-:W-:Y:S01]  /*40e0*/  UISETP.NE.AND UP0, UPT, UR15, 0x1, UPT ;  /* 0x000000010f00788c */ /* 0x000fe2000bf05270 */
[----:B------:R-:W-:Y:S01]  /*40f0*/  PLOP3.LUT P2, PT, PT, PT, PT, 0x80, 0x8 ;  /* 0x000000000008781c */ /* 0x000fe20003f4f070 */
[----:B------:R-:W-:Y:S02]  /*4100*/  UIADD3 UR18, UPT, UPT, UR46, 0x1, URZ ;  /* 0x000000012e127890 */ /* 0x000fe4000fffe0ff */
[----:B------:R-:W-:Y:S02]  /*4110*/  ULEA UR32, UR46, UR14, 0x8 ;  /* 0x0000000e2e207291 */ /* 0x000fe4000f8e40ff */
[----:B------:R-:W-:Y:S01]  /*4120*/  UISETP.NE.AND UP1, UPT, UR18, 0x11, UPT ;  /* 0x000000111200788c */ /* 0x000fe2000bf25270 */
[----:B------:R-:W-:Y:S01]  /*4130*/  PLOP3.LUT P0, PT, PT, PT, UP0, 0x80, 0x8 ;  /* 0x000000000008781c */ /* 0x000fe20003f0f008 */
[----:B------:R-:W-:Y:S02]  /*4140*/  UIADD3 UR44, UPT, UPT, UR32, 0x2, URZ ;  /* 0x00000002202c7890 */ /* 0x000fe4000fffe0ff */
[----:B------:R-:W-:Y:S02]  /*4150*/  USEL UR31, URZ, 0x1, UP1 ;  /* 0x00000001ff1f7887 */ /* 0x000fe40008800000 */
[----:B------:R-:W-:Y:S02]  /*4160*/  USEL UR18, UR18, URZ, UP1 ;  /* 0x000000ff12127287 */ /* 0x000fe40008800000 */
[----:B------:R-:W-:Y:S02]  /*4170*/  UIADD3 UR40, UPT, UPT, UR32, 0x4, URZ ;  /* 0x0000000420287890 */ /* 0x000fe4000fffe0ff */
[----:B------:R-:W-:Y:S01]  /*4180*/  @UP0 ULEA UR30, UR18, UR7, 0x3 ;  /* 0x00000007121e0291 */ /* 0x000fe2000f8e18ff */
[----:B------:R-:W-:Y:S01]  /*4190*/  LOP3.LUT R2, R2, UR31, RZ, 0x3c, !PT ;  /* 0x0000001f02027c12 */ /* 0x000fe2000f8e3cff */
[----:B------:R-:W-:Y:S02]  /*41a0*/  UIADD3 UR36, UPT, UPT, UR32, 0x6, URZ ;  /* 0x0000000620247890 */ /* 0x000fe4000fffe0ff */
[----:B------:R-:W-:Y:S01]  /*41b0*/  UIADD3 UR8, UPT, UPT, UR8, 0x88, URZ ;  /* 0x0000008808087890 */ /* 0x000fe2000fffe0ff */
[----:B-1----:R-:W-:Y:S01]  /*41c0*/  @P0 SHF.L.U32 R0, R2, 0x1f, RZ ;  /* 0x0000001f02000819 */ /* 0x002fe200000006ff */
[----:B------:R-:W-:Y:S02]  /*41d0*/  UIADD3 UR17, UPT, UPT, UR17, 0x1, URZ ;  /* 0x0000000111117890 */ /* 0x000fe4000fffe0ff */
[----:B------:R-:W-:Y:S01]  /*41e0*/  UIADD3 UR15, UPT, UPT, UR15, -0x1, URZ ;  /* 0xffffffff0f0f7890 */ /* 0x000fe2000fffe0ff */
[----:B------:R2:W3:Y:S01]  /*41f0*/  @P0 SYNCS.PHASECHK.TRANS64.TRYWAIT P2, [UR30], R0 ;  /* 0x00000000ff0005a7 */ /* 0x0004e2000804111e */
[----:B------:R-:W-:Y:S02]  /*4200*/  ULEA UR30, UR46, UR13, 0x9 ;  /* 0x0000000d2e1e7291 */ /* 0x000fe4000f8e48ff */
[----:B------:R-:W-:Y:S02]  /*4210*/  UISETP.NE.AND UP0, UPT, UR17, UR16, UPT ;  /* 0x000000101100728c */ /* 0x000fe4000bf05270 */
[----:B------:R-:W-:Y:S02]  /*4220*/  UIADD3 UR42, UPT, UPT, UR30, 0x2, URZ ;  /* 0x000000021e2a7890 */ /* 0x000fe4000fffe0ff */
[----:B------:R-:W-:Y:S02]  /*4230*/  UIADD3 UR38, UPT, UPT, UR30, 0x4, URZ ;  /* 0x000000041e267890 */ /* 0x000fe4000fffe0ff */
[----:B------:R-:W-:Y:S01]  /*4240*/  UIADD3 UR34, UPT, UPT, UR30, 0x6, URZ ;  /* 0x000000061e227890 */ /* 0x000fe2000fffe0ff */
[----:B------:R-:W-:Y:S01]  /*4250*/  UMOV UR33, 0x40004040 ;  /* 0x4000404000217882 */ /* 0x000fe20000000000 */
[----:B------:R-:W-:Y:S01]  /*4260*/  UMOV UR31, 0x40004040 ;  /* 0x40004040001f7882 */ /* 0x000fe20000000000 */
[----:B------:R-:W-:Y:S01]  /*4270*/  UMOV UR45, 0x40004040 ;  /* 0x40004040002d7882 */ /* 0x000fe20000000000 */
[----:B------:R2:W-:Y:S01]  /*4280*/  UTCHMMA.2CTA gdesc[UR30], gdesc[UR32], tmem[UR10], tmem[UR28], idesc[UR29], UP3 ;  /* 0x00ff1c201e0075ea */ /* 0x0005e20009a0000a */
[----:B------:R-:W-:Y:S01]  /*4290*/  UPLOP3.LUT UP3, UPT, UPT, UPT, UPT, 0x80, 0x8 ;  /* 0x000000000008789c */ /* 0x000fe20003f6f070 */
[----:B------:R-:W-:Y:S01]  /*42a0*/  UMOV UR43, 0x40004040 ;  /* 0x40004040002b7882 */ /* 0x000fe20000000000 */
[----:B------:R-:W-:Y:S01]  /*42b0*/  UMOV UR41, 0x40004040 ;  /* 0x4000404000297882 */ /* 0x000fe20000000000 */
[----:B------:R2:W-:Y:S01]  /*42c0*/  UTCHMMA.2CTA gdesc[UR42], gdesc[UR44], tmem[UR10], tmem[UR26], idesc[UR27], UPT ;  /* 0x00ff1a2c2a0075ea */ /* 0x0005e2000ba0000a */
[----:B------:R-:W-:Y:S01]  /*42d0*/  UMOV UR39, 0x40004040 ;  /* 0x4000404000277882 */ /* 0x000fe20000000000 */
[----:B------:R-:W-:Y:S01]  /*42e0*/  UMOV UR37, 0x40004040 ;  /* 0x4000404000257882 */ /* 0x000fe20000000000 */
[----:B------:R-:W-:Y:S01]  /*42f0*/  UMOV UR35, 0x40004040 ;  /* 0x4000404000237882 */ /* 0x000fe20000000000 */
[----:B------:R2:W-:Y:S01]  /*4300*/  UTCHMMA.2CTA gdesc[UR38], gdesc[UR40], tmem[UR10], tmem[UR24], idesc[UR25], UPT ;  /* 0x00ff1828260075ea */ /* 0x0005e2000ba0000a */
[----:B------:R2:W-:Y:S01]  /*4310*/  UTCHMMA.2CTA gdesc[UR34], gdesc[UR36], tmem[UR10], tmem[UR22], idesc[UR23], UPT ;  /* 0x00ff1624220075ea */ /* 0x0005e2000ba0000a */
[----:B------:R2:W-:Y:S01]  /*4320*/  UTCBAR.2CTA.MULTICAST [UR8], URZ, UR12 ;  /* 0x000000ff080073e9 */ /* 0x0005e2000820080c */
[----:B------:R-:W-:Y:S01]  /*4330*/  UMOV UR46, UR18 ;  /* 0x00000012002e7c82 */ /* 0x000fe20008000000 */
[----:B------:R-:W-:Y:S05]  /*4340*/  BRA.U UP0, `(.L_x_87) ;  /* 0xfffffffd00507547 */ /* 0x000fea000b83ffff */
.L_x_84:
[----:B------:R-:W-:Y:S01]  /*4350*/  UIADD3 UR9, UPT, UPT, UR9, 0x170, URZ ;  /* 0x0000017009097890 */ /* 0x000fe2000fffe0ff */
[----:B------:R-:W-:-:S08]  /*4360*/  UMOV UR17, UR16 ;  /* 0x0000001000117c82 */ /* 0x000fd00008000000 */
[----:B------:R4:W-:Y:S01]  /*4370*/  UTCBAR.2CTA.MULTICAST [UR9], URZ, UR11 ;  /* 0x000000ff090073e9 */ /* 0x0009e2000820080b */
[----:B------:R-:W-:Y:S02]  /*4380*/  NOP ;  /* 0x0000000000007918 */ /* 0x000fe40000000000 */
.L_x_82:
[----:B------:R-:W-:Y:S01]  /*4390*/  UIADD3 UR19, UPT, UPT, UR19, 0x1, URZ ;  /* 0x0000000113137890 */ /* 0x000fe2000fffe0ff */
[----:B------:R-:W-:-:S03]  /*43a0*/  ISETP.NE.AND P0, PT, R8, 0x2, PT ;  /* 0x000000020800780c */ /* 0x000fc60003f05270 */
[----:B------:R-:W-:Y:S01]  /*43b0*/  UISETP.NE.AND UP0, UPT, UR19, 0x4, UPT ;  /* 0x000000041300788c */ /* 0x000fe2000bf05270 */
[----:B-12---:R-:W-:Y:S02]  /*43c0*/  SEL R0, RZ, 0x1, P0 ;  /* 0x00000001ff007807 */ /* 0x006fe40000000000 */
[----:B------:R-:W-:Y:S01]  /*43d0*/  SEL R8, R8, RZ, P0 ;  /* 0x000000ff08087207 */ /* 0x000fe20000000000 */
[----:B------:R-:W-:Y:S01]  /*43e0*/  USEL UR8, URZ, 0x1, UP0 ;  /* 0x00000001ff087887 */ /* 0x000fe20008000000 */
[----:B------:R-:W-:Y:S01]  /*43f0*/  LOP3.LUT R3, R3, R0, RZ, 0x3c, !PT ;  /* 0x0000000003037212 */ /* 0x000fe200078e3cff */
[----:B------:R-:W-:-:S04]  /*4400*/  USEL UR19, UR19, URZ, UP0 ;  /* 0x000000ff13137287 */ /* 0x000fc80008000000 */
[----:B------:R-:W-:Y:S01]  /*4410*/  LOP3.LUT R9, R9, UR8, RZ, 0x3c, !PT ;  /* 0x0000000809097c12 */ /* 0x000fe2000f8e3cff */
[----:B------:R-:W-:Y:S07]  /*4420*/  @P1 BRA `(.L_x_88) ;  /* 0xfffffff800881947 */ /* 0x000fee000383ffff */
[----:B------:R-:W1:Y:S01]  /*4430*/  S2UR UR6, SR_CgaCtaId ;  /* 0x00000000000679c3 */ /* 0x000e620000008800 */
[----:B------:R-:W-:Y:S01]  /*4440*/  ELECT P0, URZ, PT ;  /* 0x0000000000ff782f */ /* 0x000fe20003800000 */
[----:B------:R-:W-:Y:S01]  /*4450*/  HFMA2 R0, -RZ, RZ, 0, 5.9604644775390625e-08 ;  /* 0x00000001ff007431 */ /* 0x000fe200000001ff */
[----:B------:R-:W-:-:S05]  /*4460*/  UMOV UR8, 0x40 ;  /* 0x0000004000087882 */ /* 0x000fca0000000000 */
[----:B------:R-:W-:Y:S01]  /*4470*/  UVIRTCOUNT.DEALLOC.SMPOOL 0x80 ;  /* 0x000000800000784c */ /* 0x000fe20000000000 */
[----:B------:R-:W-:Y:S02]  /*4480*/  UISETP.NE.AND UP0, UPT, UR5, URZ, UPT ;  /* 0x000000ff0500728c */ /* 0x000fe4000bf05270 */
[----:B-1----:R-:W-:-:S09]  /*4490*/  ULEA UR6, UR6, UR8, 0x18 ;  /* 0x0000000806067291 */ /* 0x002fd2000f8ec0ff */
[----:B------:R1:W-:Y:S01]  /*44a0*/  @P0 STS.U8 [UR6+0x1c], R0 ;  /* 0x00001c00ff000988 */ /* 0x0003e20008000006 */
[----:B------:R-:W-:Y:S05]  /*44b0*/  BRA.U UP0, `(.L_x_89) ;  /* 0x0000000100a07547 */ /* 0x000fea000b800000 */
[----:B------:R-:W-:Y:S01]  /*44c0*/  UIADD3 UR5, UPT, UPT, UR7, 0x190, URZ ;  /* 0x0000019007057890 */ /* 0x000fe2000fffe0ff */
[----:B------:R-:W-:-:S03]  /*44d0*/  SHF.L.U32 R3, R9, 0x1f, RZ ;  /* 0x0000001f09037819 */ /* 0x000fc600000006ff */
[----:B------:R-:W-:-:S09]  /*44e0*/  ULEA UR8, UR19, UR5, 0x3 ;  /* 0x0000000513087291 */ /* 0x000fd2000f8e18ff */
[----:B------:R-:W2:Y:S02]  /*44f0*/  SYNCS.PHASECHK.TRANS64.TRYWAIT P0, [UR8], R3 ;  /* 0x00000003ff0075a7 */ /* 0x000ea40008001108 */
[----:B--2---:R-:W-:Y:S05]  /*4500*/  @!P0 BRA `(.L_x_90) ;  /* 0x00000044004c8947 */ /* 0x004fea0003800000 */
.L_x_196:
[----:B----4-:R-:W-:-:S04]  /*4510*/  UIADD3 UR9, UPT, UPT, UR19, 0x1, URZ ;  /* 0x0000000113097890 */ /* 0x010fc8000fffe0ff */
        /* <DEDUP_REMOVED lines=8> */
.L_x_198:
        /* <DEDUP_REMOVED lines=9> */
.L_x_200:
[----:B------:R-:W-:-:S04]  /*4630*/  UIADD3 UR9, UPT, UPT, UR9, 0x1, URZ ;  /* 0x0000000109097890 */ /* 0x000fc8000fffe0ff */
[----:B------:R-:W-:-:S04]  /*4640*/  UISETP.NE.AND UP1, UPT, UR9, 0x4, UPT ;  /* 0x000000040900788c */ /* 0x000fc8000bf25270 */
[----:B------:R-:W-:Y:S02]  /*4650*/  USEL UR8, URZ, 0x1, UP1 ;  /* 0x00000001ff087887 */ /* 0x000fe40008800000 */
[----:B------:R-:W-:-:S04]  /*4660*/  USEL UR9, UR9, URZ, UP1 ;  /* 0x000000ff09097287 */ /* 0x000fc80008800000 */
[----:B------:R-:W-:Y:S01]  /*4670*/  ULEA UR9, UR9, UR5, 0x3 ;  /* 0x0000000509097291 */ /* 0x000fe2000f8e18ff */
[----:B-1----:R-:W-:-:S04]  /*4680*/  LOP3.LUT R3, R2, UR8, RZ, 0x3c, !PT ;  /* 0x0000000802037c12 */ /* 0x002fc8000f8e3cff */
[----:B------:R-:W-:Y:S01]  /*4690*/  SHF.L.U32 R3, R3, 0x1f, RZ ;  /* 0x0000001f03037819 */ /* 0x000fe200000006ff */
[----:B------:R-:W-:-:S04]  /*46a0*/  IMAD.U32 R0, RZ, RZ, UR9 ;  /* 0x00000009ff007e24 */ /* 0x000fc8000f8e00ff */
[----:B------:R1:W2:Y:S03]  /*46b0*/  SYNCS.PHASECHK.TRANS64.TRYWAIT P0, [R0+URZ], R3 ;  /* 0x00000003000075a7 */ /* 0x0002a600080011ff */
[----:B--2---:R-:W-:Y:S05]  /*46c0*/  @!P0 NANOSLEEP.SYNCS 0x989680 ;  /* 0x009896800000895d */ /* 0x004fea0003900000 */
[----:B------:R-:W2:Y:S02]  /*46d0*/  @!P0 SYNCS.PHASECHK.TRANS64 P0, [R0+URZ], R3 ;  /* 0x00000003000085a7 */ /* 0x000ea400080010ff */
[----:B--2---:R-:W-:Y:S05]  /*46e0*/  @P0 BRA `(.L_x_93) ;  /* 0x0000000000200947 */ /* 0x004fea0003800000 */
.L_x_94:
[----:B--2---:R2:W4:Y:S02]  /*46f0*/  SYNCS.PHASECHK.TRANS64.TRYWAIT P0, [R0+URZ], R3 ;  /* 0x00000003000075a7 */ /* 0x00452400080011ff */
[----:B----4-:R-:W-:Y:S05]  /*4700*/  @!P0 NANOSLEEP.SYNCS 0x989680 ;  /* 0x009896800000895d */ /* 0x010fea0003900000 */
[----:B------:R-:W4:Y:S02]  /*4710*/  @!P0 SYNCS.PHASECHK.TRANS64 P0, [R0+URZ], R3 ;  /* 0x00000003000085a7 */ /* 0x000f2400080010ff */
[----:B----4-:R-:W-:Y:S05]  /*4720*/  @!P0 BRA `(.L_x_94) ;  /* 0xfffffffc00f08947 */ /* 0x010fea000383ffff */
[----:B------:R-:W-:Y:S05]  /*4730*/  BRA `(.L_x_93) ;  /* 0x00000000000c7947 */ /* 0x000fea0003800000 */
.L_x_89:
[----:B------:R-:W-:-:S04]  /*4740*/  UIADD3 UR5, UPT, UPT, UR7, 0x1d0, URZ ;  /* 0x000001d007057890 */ /* 0x000fc8000fffe0ff */
[----:B------:R-:W-:-:S09]  /*4750*/  UPRMT UR5, UR4, 0x654, UR5 ;  /* 0x0000065404057896 */ /* 0x000fd20008000005 */
[----:B------:R-:W-:Y:S03]  /*4760*/  SYNCS.ARRIVE.TRANS64.RED.A1T0 RZ, [UR5], RZ ;  /* 0x000000ffffff79a7 */ /* 0x000fe60008100405 */
.L_x_93:
[----:B-12---:R-:W-:Y:S01]  /*4770*/  SHF.L.U32 R3, RZ, 0x1f, RZ ;  /* 0x0000001fff037819 */ /* 0x006fe200000006ff */
[----:B------:R-:W-:Y:S01]  /*4780*/  UIADD3 UR5, UPT, UPT, UR7, 0x1d0, URZ ;  /* 0x000001d007057890 */ /* 0x000fe2000fffe0ff */
[----:B------:R-:W-:Y:S02]  /*4790*/  PLOP3.LUT P0, PT, PT, PT, UP0, 0x80, 0x8 ;  /* 0x000000000008781c */ /* 0x000fe40003f0f008 */
[----:B------:R-:W1:Y:S02]  /*47a0*/  SYNCS.PHASECHK.TRANS64.TRYWAIT P1, [UR7+0x1d0], R3 ;  /* 0x0001d003ff0075a7 */ /* 0x000e640008021107 */
[----:B-1----:R-:W-:Y:S09]  /*47b0*/  @!P1 BRA `(.L_x_95) ;  /* 0x0000004000e89947 */ /* 0x002ff20003800000 */
.L_x_202:
[----:B------:R-:W-:Y:S01]  /*47c0*/  @!UP0 UPRMT UR5, UR4, 0x654, UR5 ;  /* 0x0000065404058896 */ /* 0x000fe20008000005 */
[----:B------:R-:W-:Y:S02]  /*47d0*/  UMOV UR8, 0xffff ;  /* 0x0000ffff00087882 */ /* 0x000fe40000000000 */
[----:B------:R-:W-:-:S06]  /*47e0*/  UMOV UR4, 0x1 ;  /* 0x0000000100047882 */ /* 0x000fcc0000000000 */
[----:B------:R-:W-:Y:S01]  /*47f0*/  @!P0 SYNCS.ARRIVE.TRANS64.RED.A1T0 RZ, [UR5], RZ ;  /* 0x000000ffffff89a7 */ /* 0x000fe20008100405 */
[----:B------:R-:W-:Y:S01]  /*4800*/  NOP ;  /* 0x0000000000007918 */ /* 0x000fe20000000000 */
[----:B-1----:R-:W1:Y:S01]  /*4810*/  LDS R0, [UR6+0x14] ;  /* 0x00001406ff007984 */ /* 0x002e620008000800 */
[----:B------:R-:W-:-:S04]  /*4820*/  ULOP3.LUT UR5, UR21, 0xffff, URZ, 0xc0, !UPT ;  /* 0x0000ffff15057892 */ /* 0x000fc8000f8ec0ff */
[----:B------:R-:W-:-:S04]  /*4830*/  USHF.R.U32.HI UR5, URZ, 0x5, UR5 ;  /* 0x00000005ff057899 */ /* 0x000fc80008011605 */
[----:B------:R-:W-:Y:S02]  /*4840*/  USHF.L.U32 UR8, UR8, UR5, URZ ;  /* 0x0000000508087299 */ /* 0x000fe400080006ff */
[----:B------:R-:W-:-:S04]  /*4850*/  USHF.L.U32 UR4, UR4, UR5, URZ ;  /* 0x0000000504047299 */ /* 0x000fc800080006ff */
[----:B-1----:R-:W-:-:S04]  /*4860*/  LOP3.LUT R0, R0, UR8, RZ, 0xc0, !PT ;  /* 0x0000000800007c12 */ /* 0x002fc8000f8ec0ff */
[----:B------:R-:W-:-:S13]  /*4870*/  ISETP.NE.AND P0, PT, R0, UR8, PT ;  /* 0x0000000800007c0c */ /* 0x000fda000bf05270 */
[----:B------:R-:W-:Y:S05]  /*4880*/  @P0 BRA `(.L_x_96) ;  /* 0x0000000000580947 */ /* 0x000fea0003800000 */
[----:B------:R-:W1:Y:S02]  /*4890*/  LDS R0, [UR6+0x18] ;  /* 0x00001806ff007984 */ /* 0x000e640008000800 */
[----:B-1----:R-:W-:-:S04]  /*48a0*/  LOP3.LUT R0, R0, UR4, RZ, 0xc0, !PT ;  /* 0x0000000400007c12 */ /* 0x002fc8000f8ec0ff */
[----:B------:R-:W-:-:S13]  /*48b0*/  ISETP.NE.AND P0, PT, R0, UR4, PT ;  /* 0x0000000400007c0c */ /* 0x000fda000bf05270 */
[----:B------:R-:W-:Y:S05]  /*48c0*/  @P0 BRA `(.L_x_97) ;  /* 0x00000000003c0947 */ /* 0x000fea0003800000 */
[----:B------:R-:W1:Y:S01]  /*48d0*/  S2R R2, SR_LANEID ;  /* 0x0000000000027919 */ /* 0x000e620000000000 */
[----:B------:R-:W-:Y:S01]  /*48e0*/  ULOP3.LUT UR8, URZ, UR8, URZ, 0x33, !UPT ;  /* 0x00000008ff087292 */ /* 0x000fe2000f8e33ff */
[----:B------:R-:W-:Y:S01]  /*48f0*/  LOP3.LUT R4, RZ, UR4, RZ, 0x33, !PT ;  /* 0x00000004ff047c12 */ /* 0x000fe2000f8e33ff */
[----:B------:R-:W-:Y:S02]  /*4900*/  VOTEU.ANY UR7, UPT, PT ;  /* 0x0000000000077886 */ /* 0x000fe400038e0100 */
[----:B------:R-:W-:Y:S01]  /*4910*/  UFLO.U32 UR7, UR7 ;  /* 0x00000007000772bd */ /* 0x000fe200080e0000 */
[----:B------:R-:W2:Y:S01]  /*4920*/  REDUX UR4, R4 ;  /* 0x00000000040473c4 */ /* 0x000ea20000000000 */
[----:B------:R-:W-:-:S06]  /*4930*/  IMAD.U32 R0, RZ, RZ, UR8 ;  /* 0x00000008ff007e24 */ /* 0x000fcc000f8e00ff */
[----:B------:R1:W-:Y:S01]  /*4940*/  UTCATOMSWS.AND URZ, UR8 ;  /* 0x0000000800ff79e3 */ /* 0x0003e20008000000 */
[----:B------:R-:W3:Y:S01]  /*4950*/  REDUX UR5, R0 ;  /* 0x00000000000573c4 */ /* 0x000ee20000000000 */
[----:B-1----:R-:W-:Y:S01]  /*4960*/  ISETP.EQ.U32.AND P0, PT, R2, UR7, PT ;  /* 0x0000000702007c0c */ /* 0x002fe2000bf02070 */
[----:B--2---:R-:W-:Y:S01]  /*4970*/  IMAD.U32 R2, RZ, RZ, UR4 ;  /* 0x00000004ff027e24 */ /* 0x004fe2000f8e00ff */
[----:B---3--:R-:W-:-:S11]  /*4980*/  MOV R3, UR5 ;  /* 0x0000000500037c02 */ /* 0x008fd60008000f00 */
[----:B------:R1:W-:Y:S04]  /*4990*/  @P0 ATOMS.AND RZ, [UR6+0x14], R3 ;  /* 0x00001403ffff098c */ /* 0x0003e8000a800006 */
[----:B------:R1:W-:Y:S01]  /*49a0*/  @P0 ATOMS.AND RZ, [UR6+0x18], R2 ;  /* 0x00001802ffff098c */ /* 0x0003e2000a800006 */
[----:B------:R-:W-:Y:S05]  /*49b0*/  BRA `(.L_x_98) ;  /* 0x0000000000147947 */ /* 0x000fea0003800000 */
.L_x_97:
[----:B------:R-:W-:Y:S02]  /*49c0*/  MOV R2, 0x49e0 ;  /* 0x000049e000027802 */ /* 0x000fe40000000f00 */
[----:B---345:R-:W-:Y:S05]  /*49d0*/  CALL.REL.NOINC `($__internal_0_$__cuda_sm10x_tcgen05_guardrail_trap_col_being_dealloced_not_returned_by_alloc) ;  /* 0x0000004400547944 */ /* 0x038fea0003c00000 */
[----:B------:R-:W-:Y:S05]  /*49e0*/  BRA `(.L_x_98) ;  /* 0x0000000000087947 */ /* 0x000fea0003800000 */
.L_x_96:
[----:B------:R-:W-:Y:S02]  /*49f0*/  MOV R2, 0x4a10 ;  /* 0x00004a1000027802 */ /* 0x000fe40000000f00 */
[----:B---345:R-:W-:Y:S05]  /*4a00*/  CALL.REL.NOINC `($__internal_2_$__cuda_sm10x_tcgen05_guardrail_trap_unallocated_columns_being_dealloced) ;  /* 0x0000004400607944 */ /* 0x038fea0003c00000 */
.L_x_98:
[----:B------:R-:W-:Y:S01]  /*4a10*/  NOP ;  /* 0x0000000000007918 */ /* 0x000fe20000000000 */
[----:B----4-:R-:W-:Y:S05]  /*4a20*/  EXIT ;  /* 0x000000000000794d */ /* 0x010fea0003800000 */
.L_x_69:
[----:B------:R-:W-:-:S09]  /*4a30*/  UISETP.NE.OR UP5, UPT, UR10, 0x3, !UP5 ;  /* 0x000000030a00788c */ /* 0x000fd2000efa5670 */
[----:B------:R-:W-:Y:S05]  /*4a40*/  BRA.U UP5, `(.L_x_99) ;  /* 0x0000000d05e87547 */ /* 0x000fea000b800000 */
[----:B------:R-:W1:Y:S01]  /*4a50*/  LDC R0, c[0x0][0xb30] ;  /* 0x0002cc00ff007b82 */ /* 0x000e620000000800 */
[----:B------:R-:W2:Y:S01]  /*4a60*/  LDCU.64 UR8, c[0x0][0x888] ;  /* 0x00011100ff0877ac */ /* 0x000ea20008000a00 */
[----:B------:R-:W-:Y:S02]  /*4a70*/  HFMA2 R25, -RZ, RZ, 0, 0 ;  /* 0x00000000ff197431 */ /* 0x000fe400000001ff */
[----:B------:R-:W-:Y:S01]  /*4a80*/  IMAD.MOV.U32 R34, RZ, RZ, 0x1 ;  /* 0x00000001ff227424 */ /* 0x000fe200078e00ff */
[----:B------:R-:W-:Y:S01]  /*4a90*/  MOV R23, 0x1000 ;  /* 0x0000100000177802 */ /* 0x000fe20000000f00 */
[----:B------:R-:W3:Y:S01]  /*4aa0*/  LDCU.64 UR4, c[0x0][0x890] ;  /* 0x00011200ff0477ac */ /* 0x000ee20008000a00 */
[----:B------:R-:W-:Y:S01]  /*4ab0*/  IMAD.MOV.U32 R27, RZ, RZ, RZ ;  /* 0x000000ffff1b7224 */ /* 0x000fe200078e00ff */
[----:B------:R-:W4:Y:S01]  /*4ac0*/  LDC R19, c[0x0][0x370] ;  /* 0x0000dc00ff137b82 */ /* 0x000f220000000800 */
[----:B------:R-:W-:Y:S01]  /*4ad0*/  UMOV UR7, 0x400 ;  /* 0x0000040000077882 */ /* 0x000fe20000000000 */
[----:B------:R-:W-:-:S02]  /*4ae0*/  UPLOP3.LUT UP1, UPT, UPT, UPT, UPT, 0x40, 0x4 ;  /* 0x000000000004789c */ /* 0x000fc40003f2e870 */
[----:B------:R-:W-:Y:S01]  /*4af0*/  ULEA UR7, UR37, UR7, 0x18 ;  /* 0x0000000725077291 */ /* 0x000fe2000f8ec0ff */
[----:B------:R-:W-:-:S03]  /*4b00*/  UMOV UR13, URZ ;  /* 0x000000ff000d7c82 */ /* 0x000fc60008000000 */
[----:B------:R-:W4:Y:S01]  /*4b10*/  LDC R2, c[0x0][0xb0c] ;  /* 0x0002c300ff027b82 */ /* 0x000f220000000800 */
[----:B--2---:R-:W-:Y:S02]  /*4b20*/  UISETP.NE.U32.AND UP4, UPT, UR8, URZ, UPT ;  /* 0x000000ff0800728c */ /* 0x004fe4000bf85070 */
[----:B---3--:R-:W-:-:S05]  /*4b30*/  UISETP.NE.U32.AND UP5, UPT, UR4, URZ, UPT ;  /* 0x000000ff0400728c */ /* 0x008fca000bfa5070 */
[----:B------:R-:W2:Y:S01]  /*4b40*/  LDC R18, c[0x0][0xb20] ;  /* 0x0002c800ff127b82 */ /* 0x000ea20000000800 */
[----:B-1----:R-:W-:Y:S01]  /*4b50*/  ISETP.NE.AND P1, PT, R0, 0x1, PT ;  /* 0x000000010000780c */ /* 0x002fe20003f25270 */
[----:B------:R-:W-:Y:S02]  /*4b60*/  UISETP.NE.AND.EX UP4, UPT, UR9, URZ, UPT, UP4 ;  /* 0x000000ff0900728c */ /* 0x000fe4000bf85340 */
[----:B------:R-:W-:-:S04]  /*4b70*/  UISETP.NE.AND.EX UP5, UPT, UR5, URZ, UPT, UP5 ;  /* 0x000000ff0500728c */ /* 0x000fc8000bfa5350 */
[----:B-----5:R-:W1:Y:S08]  /*4b80*/  LDC.64 R32, c[0x0][0x348] ;  /* 0x0000d200ff207b82 */ /* 0x020e700000000a00 */
[----:B------:R-:W3:Y:S08]  /*4b90*/  LDC.64 R16, c[0x0][0xb10] ;  /* 0x0002c400ff107b82 */ /* 0x000ef00000000a00 */
[----:B------:R-:W1:Y:S08]  /*4ba0*/  LDC.64 R6, c[0x0][0xb18] ;  /* 0x0002c600ff067b82 */ /* 0x000e700000000a00 */
[----:B------:R-:W1:Y:S08]  /*4bb0*/  LDC.64 R4, c[0x0][0xb28] ;  /* 0x0002ca00ff047b82 */ /* 0x000e700000000a00 */
[----:B--2-4-:R-:W1:Y:S02]  /*4bc0*/  LDC R22, c[0x0][0x374] ;  /* 0x0000dd00ff167b82 */ /* 0x014e640000000800 */
.L_x_108:
[----:B------:R-:W-:Y:S02]  /*4bd0*/  LEA R0, R27, UR7, 0x3 ;  /* 0x000000071b007c11 */ /* 0x000fe4000f8e18ff */
[----:B------:R-:W-:Y:S02]  /*4be0*/  SHF.L.U32 R3, R25, 0x1f, RZ ;  /* 0x0000001f19037819 */ /* 0x000fe400000006ff */
[----:B------:R-:W-:Y:S02]  /*4bf0*/  LEA R28, R27, UR7, 0x4 ;  /* 0x000000071b1c7c11 */ /* 0x000fe4000f8e20ff */
[----:B--2---:R-:W2:Y:S02]  /*4c00*/  SYNCS.PHASECHK.TRANS64.TRYWAIT P0, [R0+URZ+0x150], R3 ;  /* 0x00015003000075a7 */ /* 0x004ea400080011ff */
[----:B--2---:R-:W-:Y:S05]  /*4c10*/  @!P0 BRA `(.L_x_100) ;  /* 0x0000003c00e88947 */ /* 0x004fea0003800000 */
.L_x_203:
[----:B------:R-:W-:Y:S01]  /*4c20*/  ISETP.GE.AND P0, PT, R26, 0x1, PT ;  /* 0x000000011a00780c */ /* 0x000fe20003f06270 */
[----:B------:R-:W4:Y:S01]  /*4c30*/  LDS.128 R28, [R28+0x1e0] ;  /* 0x0001e0001c1c7984 */ /* 0x000f220000000c00 */
[----:B--2---:R-:W-:Y:S01]  /*4c40*/  VIADD R0, R0, 0x160 ;  /* 0x0000016000007836 */ /* 0x004fe20000000000 */
[----:B------:R-:W-:Y:S01]  /*4c50*/  @!PT LDS RZ, [RZ] ;  /* 0x00000000fffff984 */ /* 0x000fe20000000800 */
[----:B------:R-:W-:Y:S01]  /*4c60*/  @!PT LDS RZ, [RZ] ;  /* 0x00000000fffff984 */ /* 0x000fe20000000800 */
[----:B------:R-:W-:Y:S01]  /*4c70*/  @!PT LDS RZ, [RZ] ;  /* 0x00000000fffff984 */ /* 0x000fe20000000800 */
[----:B------:R-:W-:Y:S01]  /*4c80*/  @!PT LDS RZ, [RZ] ;  /* 0x00000000fffff984 */ /* 0x000fe20000000800 */
[----:B------:R2:W-:Y:S06]  /*4c90*/  MEMBAR.ALL.CTA ;  /* 0x0000000000007992 */ /* 0x0005ec0000008000 */
[----:B--2---:R-:W2:Y:S01]  /*4ca0*/  FENCE.VIEW.ASYNC.S ;  /* 0x00000000000073c6 */ /* 0x004ea20000000000 */
[----:B------:R-:W-:Y:S04]  /*4cb0*/  PRMT R0, RZ, 0x654, R0 ;  /* 0x00000654ff007816 */ /* 0x000fe80000000000 */
[----:B--2---:R2:W-:Y:S01]  /*4cc0*/  SYNCS.ARRIVE.TRANS64.RED.A1T0 RZ, [R0+URZ], RZ ;  /* 0x000000ff00ff79a7 */ /* 0x0045e200081004ff */
[----:B----4-:R-:W-:Y:S11]  /*4cd0*/  LOP3.LUT P3, RZ, R30, 0x1, RZ, 0xc0, !PT ;  /* 0x000000011eff7812 */ /* 0x010ff6000786c0ff */
[----:B------:R-:W-:Y:S02]  /*4ce0*/  @!UPT UIADD3 URZ, UPT, UPT, URZ, URZ, URZ ;  /* 0x000000fffffff290 */ /* 0x000fe4000fffe0ff */
[----:B------:R-:W-:Y:S02]  /*4cf0*/  @P3 MOV R13, R28 ;  /* 0x0000001c000d3202 */ /* 0x000fe40000000f00 */
[----:B------:R-:W-:Y:S01]  /*4d00*/  @P3 LOP3.LUT R8, R29, 0xffff, RZ, 0xc0, !PT ;  /* 0x0000ffff1d083812 */ /* 0x000fe200078ec0ff */
[----:B--2---:R-:W-:Y:S06]  /*4d10*/  @!P0 BRA `(.L_x_101) ;  /* 0x0000000000a48947 */ /* 0x004fec0003800000 */
[----:B-1----:R-:W-:Y:S01]  /*4d20*/  IMAD.HI.U32 R37, R22, R7, RZ ;  /* 0x0000000716257227 */ /* 0x002fe200078e00ff */
[----:B------:R-:W-:Y:S02]  /*4d30*/  ISETP.NE.AND P0, PT, R6, 0x1, PT ;  /* 0x000000010600780c */ /* 0x000fe40003f05270 */
[----:B------:R-:W-:Y:S01]  /*4d40*/  ISETP.NE.AND P2, PT, R26, 0x1, PT ;  /* 0x000000011a00780c */ /* 0x000fe20003f45270 */
[----:B---3--:R-:W-:Y:S01]  /*4d50*/  IMAD.HI.U32 R36, R19, R16, RZ ;  /* 0x0000001013247227 */ /* 0x008fe200078e00ff */
[----:B------:R-:W-:Y:S02]  /*4d60*/  SHF.R.U32.HI R37, RZ, R18, R37 ;  /* 0x00000012ff257219 */ /* 0x000fe40000011625 */
[----:B------:R-:W-:Y:S01]  /*4d70*/  ISETP.NE.AND P4, PT, R2, 0x1, PT ;  /* 0x000000010200780c */ /* 0x000fe20003f85270 */
[----:B------:R-:W-:Y:S01]  /*4d80*/  IMAD.HI.U32 R38, R13, R16, RZ ;  /* 0x000000100d267227 */ /* 0x000fe200078e00ff */
[----:B------:R-:W-:Y:S02]  /*4d90*/  SHF.R.U32.HI R36, RZ, R17, R36 ;  /* 0x00000011ff247219 */ /* 0x000fe40000011624 */
[----:B------:R-:W-:Y:S01]  /*4da0*/  SEL R3, R22, R37, !P0 ;  /* 0x0000002516037207 */ /* 0x000fe20004000000 */
[C---:B------:R-:W-:Y:S01]  /*4db0*/  IMAD.HI.U32 R37, R8.reuse, R7, RZ ;  /* 0x0000000708257227 */ /* 0x040fe200078e00ff */
[----:B------:R-:W-:Y:S02]  /*4dc0*/  SEL R11, R19, R36, !P4 ;  /* 0x00000024130b7207 */ /* 0x000fe40006000000 */
[----:B------:R-:W-:Y:S01]  /*4dd0*/  SHF.R.U32.HI R38, RZ, R17, R38 ;  /* 0x00000011ff267219 */ /* 0x000fe20000011626 */
[----:B------:R-:W-:Y:S01]  /*4de0*/  IMAD.HI.U32 R40, R3, R4, RZ ;  /* 0x0000000403287227 */ /* 0x000fe200078e00ff */
[----:B------:R-:W-:Y:S03]  /*4df0*/  SHF.R.U32.HI R37, RZ, R18, R37 ;  /* 0x00000012ff257219 */ /* 0x000fe60000011625 */
[----:B------:R-:W-:Y:S01]  /*4e00*/  IMAD.HI.U32 R36, R11, R4, RZ ;  /* 0x000000040b247227 */ /* 0x000fe200078e00ff */
[----:B------:R-:W-:Y:S02]  /*4e10*/  @P2 SHF.R.U32.HI R3, RZ, R5, R40 ;  /* 0x00000005ff032219 */ /* 0x000fe40000011628 */
[----:B------:R-:W-:Y:S02]  /*4e20*/  SEL R9, R8, R37, !P0 ;  /* 0x0000002508097207 */ /* 0x000fe40004000000 */
[----:B------:R-:W-:Y:S01]  /*4e30*/  @P2 SHF.R.U32.HI R11, RZ, R5, R36 ;  /* 0x00000005ff0b2219 */ /* 0x000fe20000011624 */
[C---:B------:R-:W-:Y:S01]  /*4e40*/  IMAD R10, R26.reuse, R3, RZ ;  /* 0x000000031a0a7224 */ /* 0x040fe200078e02ff */
[----:B------:R-:W-:Y:S01]  /*4e50*/  SEL R3, R13, R38, !P4 ;  /* 0x000000260d037207 */ /* 0x000fe20006000000 */
[C---:B------:R-:W-:Y:S03]  /*4e60*/  IMAD.HI.U32 R14, R9.reuse, R4, RZ ;  /* 0x00000004090e7227 */ /* 0x040fe600078e00ff */
[----:B------:R-:W-:Y:S01]  /*4e70*/  ISETP.GE.AND P0, PT, R9, R10, PT ;  /* 0x0000000a0900720c */ /* 0x000fe20003f06270 */
[C---:B------:R-:W-:Y:S01]  /*4e80*/  IMAD R12, R26.reuse, R11, RZ ;  /* 0x0000000b1a0c7224 */ /* 0x040fe200078e02ff */
[-C--:B------:R-:W-:Y:S04]  /*4e90*/  SHF.R.U32.HI R14, RZ, R5.reuse, R14 ;  /* 0x00000005ff0e7219 */ /* 0x080fe8000001160e */
[----:B------:R-:W-:Y:S02]  /*4ea0*/  ISETP.GE.OR P0, PT, R3, R12, P0 ;  /* 0x0000000c0300720c */ /* 0x000fe40000706670 */
[----:B------:R-:W-:Y:S05]  /*4eb0*/  SEL R15, R9, R14, !P2 ;  /* 0x0000000e090f7207 */ /* 0x000fea0005000000 */
[----:B------:R-:W-:Y:S04]  /*4ec0*/  IMAD.MOV R14, RZ, RZ, -R15 ;  /* 0x000000ffff0e7224 */ /* 0x000fe800078e0a0f */
[----:B------:R-:W-:Y:S02]  /*4ed0*/  IMAD R14, R26, R14, R9 ;  /* 0x0000000e1a0e7224 */ /* 0x000fe400078e0209 */
[C---:B------:R-:W-:Y:S05]  /*4ee0*/  @!P0 IMAD.HI.U32 R10, R3.reuse, R4, RZ ;  /* 0x00000004030a8227 */ /* 0x040fea00078e00ff */
[----:B------:R-:W-:Y:S04]  /*4ef0*/  @!P0 SHF.R.U32.HI R10, RZ, R5, R10 ;  /* 0x00000005ff0a8219 */ /* 0x000fe8000001160a */
[----:B------:R-:W-:Y:S01]  /*4f00*/  @!P0 SEL R0, R3, R10, !P2 ;  /* 0x0000000a03008207 */ /* 0x000fe20005000000 */
[----:B------:R-:W-:Y:S03]  /*4f10*/  IMAD.MOV R10, RZ, RZ, -R3 ;  /* 0x000000ffff0a7224 */ /* 0x000fe600078e0a03 */
[----:B------:R-:W-:Y:S01]  /*4f20*/  @!P0 IADD3 R15, PT, PT, R15, -R0, RZ ;  /* 0x800000000f0f8210 */ /* 0x000fe20007ffe0ff */
[----:B------:R-:W-:Y:S01]  /*4f30*/  @!P0 IMAD R0, R11, R14, R0 ;  /* 0x0000000e0b008224 */ /* 0x000fe200078e0200 */
[----:B------:R-:W-:Y:S01]  /*4f40*/  IADD3 R11, PT, PT, -R9, RZ, RZ ;  /* 0x000000ff090b7210 */ /* 0x000fe20007ffe1ff */
[----:B------:R-:W-:Y:S02]  /*4f50*/  IMAD R13, R2, R10, R13 ;  /* 0x0000000a020d7224 */ /* 0x000fe400078e020d */
[----:B------:R-:W-:Y:S02]  /*4f60*/  @!P0 IMAD R9, R15, R26, R3 ;  /* 0x0000001a0f098224 */ /* 0x000fe400078e0203 */
[----:B------:R-:W-:Y:S02]  /*4f70*/  @!P0 IMAD.MOV.U32 R3, RZ, RZ, R0 ;  /* 0x000000ffff038224 */ /* 0x000fe400078e0000 */
[----:B------:R-:W-:Y:S02]  /*4f80*/  IMAD R8, R6, R11, R8 ;  /* 0x0000000b06087224 */ /* 0x000fe400078e0208 */
[----:B------:R-:W-:Y:S02]  /*4f90*/  IMAD R13, R3, R2, R13 ;  /* 0x00000002030d7224 */ /* 0x000fe400078e020d */
[----:B------:R-:W-:Y:S02]  /*4fa0*/  IMAD R8, R9, R6, R8 ;  /* 0x0000000609087224 */ /* 0x000fe400078e0208 */
.L_x_101:
[----:B------:R-:W-:Y:S05]  /*4fb0*/  BRA.U UP1, `(.L_x_102) ;  /* 0x0000000101107547 */ /* 0x000fea000b800000 */
[----:B------:R-:W-:Y:S04]  /*4fc0*/  MOV R0, UR6 ;  /* 0x0000000600007c02 */ /* 0x000fe80008000f00 */
[----:B------:R-:W-:Y:S04]  /*4fd0*/  SHF.L.U32 R3, R0, 0x1f, RZ ;  /* 0x0000001f00037819 */ /* 0x000fe800000006ff */
[----:B------:R-:W2:Y:S02]  /*4fe0*/  SYNCS.PHASECHK.TRANS64.TRYWAIT P0, [UR7+0x148], R3 ;  /* 0x00014803ff0075a7 */ /* 0x000ea40008001107 */
[----:B--2---:R-:W-:Y:S05]  /*4ff0*/  @!P0 BRA `(.L_x_103) ;  /* 0x0000003c00048947 */ /* 0x004fea0003800000 */
.L_x_102:
[----:B------:R-:W-:Y:S02]  /*5000*/  R2UR UR27, R21 ;  /* 0x00000000151b72ca */ /* 0x000fe400000e0000 */
[----:B------:R-:W-:Y:S02]  /*5010*/  R2UR UR26, R20 ;  /* 0x00000000141a72ca */ /* 0x000fe400000e0000 */
[----:B------:R-:W-:Y:S04]  /*5020*/  ISETP.NE.U32.AND P2, PT, RZ, UR4, PT ;  /* 0x00000004ff007c0c */ /* 0x000fe8000bf45070 */
[----:B------:R-:W-:Y:S05]  /*5030*/  ISETP.NE.AND.EX P2, PT, RZ, UR5, PT, P2 ;  /* 0x00000005ff007c0c */ /* 0x000fea000bf45320 */
[----:B------:R-:W-:Y:S02]  /*5040*/  USHF.L.U32 UR27, UR27, 0x6, URZ ;  /* 0x000000061b1b7899 */ /* 0x000fe400080006ff */
[----:B------:R-:W-:Y:S01]  /*5050*/  USHF.L.U32 UR26, UR26, 0x6, URZ ;  /* 0x000000061a1a7899 */ /* 0x000fe200080006ff */
[----:B------:R-:W-:Y:S11]  /*5060*/  BRA.U !UP5, `(.L_x_104) ;  /* 0x000000010d347547 */ /* 0x000ff6000b800000 */
[----:B------:R-:W-:Y:S01]  /*5070*/  UPLOP3.LUT UP0, UPT, UPT, UPT, UP4, 0x80, 0x8 ;  /* 0x000000000008789c */ /* 0x000fe20003f0f040 */
[----:B--2---:R-:W-:Y:S02]  /*5080*/  HFMA2 R0, -RZ, RZ, 0, 5.9604644775390625e-08 ;  /* 0x00000001ff007431 */ /* 0x004fe400000001ff */
[----:B------:R-:W-:Y:S03]  /*5090*/  IMAD.MOV.U32 R59, RZ, RZ, 0x1 ;  /* 0x00000001ff3b7424 */ /* 0x000fe600078e00ff */
[----:B------:R-:W-:Y:S05]  /*50a0*/  PLOP3.LUT P0, PT, PT, PT, UP0, 0x80, 0x8 ;  /* 0x000000000008781c */ /* 0x000fea0003f0f008 */
[----:B------:R-:W2:Y:S01]  /*50b0*/  @UP0 LDCU.64 UR10, c[0x0][0x888] ;  /* 0x00011100ff0a07ac */ /* 0x000ea20008000a00 */
[----:B------:R-:W-:Y:S07]  /*50c0*/  @UP0 UIMAD UR8, UR36, UR4, URZ ;  /* 0x00000004240802a4 */ /* 0x000fee000f8e02ff */
[----:B------:R-:W-:Y:S01]  /*50d0*/  @!P0 PRMT R59, R0, 0x7610, R59 ;  /* 0x00007610003b8816 */ /* 0x000fe2000000003b */
[----:B--2---:R-:W-:Y:S03]  /*50e0*/  @UP0 UIMAD.WIDE UR10, UR8, 0x4, UR10 ;  /* 0x00000004080a08a5 */ /* 0x004fe6000f8e020a */
[----:B------:R-:W2:Y:S03]  /*50f0*/  @!UP0 LDCU UR8, c[0x0][0x880] ;  /* 0x00011000ff0887ac */ /* 0x000ea60008000800 */
[----:B------:R-:W-:Y:S01]  /*5100*/  IMAD.U32 R10, RZ, RZ, UR10 ;  /* 0x0000000aff0a7e24 */ /* 0x000fe2000f8e00ff */
[----:B------:R-:W-:Y:S05]  /*5110*/  MOV R11, UR11 ;  /* 0x0000000b000b7c02 */ /* 0x000fea0008000f00 */
[----:B------:R4:W5:Y:S02]  /*5120*/  @P0 LDG.E R35, desc[UR46][R10.64] ;  /* 0x0000002e0a230981 */ /* 0x000964000c1e1900 */
[----:B--2-4-:R-:W-:Y:S07]  /*5130*/  @!P0 IMAD.U32 R35, RZ, RZ, UR8 ;  /* 0x00000008ff238e24 */ /* 0x014fee000f8e00ff */
.L_x_104:
[----:B-----5:R-:W-:Y:S01]  /*5140*/  @!P2 FSETP.EQ.AND P0, PT, R35, RZ, PT ;  /* 0x000000ff2300a20b */ /* 0x020fe20003f02000 */
[----:B------:R-:W-:Y:S01]  /*5150*/  @!UPT UIADD3 URZ, UPT, UPT, URZ, URZ, URZ ;  /* 0x000000fffffff290 */ /* 0x000fe2000fffe0ff */
[----:B------:R-:W-:Y:S11]  /*5160*/  @!P2 BRA `(.L_x_105) ;  /* 0x000000000014a947 */ /* 0x000ff60003800000 */
[----:B------:R-:W-:Y:S02]  /*5170*/  LOP3.LUT P2, RZ, R59, 0xff, RZ, 0xc0, !PT ;  /* 0x000000ff3bff7812 */ /* 0x000fe4000784c0ff */
[----:B------:R-:W-:Y:S04]  /*5180*/  PLOP3.LUT P0, PT, PT, PT, UP0, 0x80, 0x8 ;  /* 0x000000000008781c */ /* 0x000fe80003f0f008 */
[----:B------:R-:W-:Y:S07]  /*5190*/  PLOP3.LUT P0, PT, P0, PT, PT, 0x8, 0x80 ;  /* 0x000000000080781c */ /* 0x000fee000070e170 */
[----:B------:R-:W-:Y:S11]  /*51a0*/  @P2 FSETP.EQ.AND P0, PT, R35, RZ, PT ;  /* 0x000000ff2300220b */ /* 0x000ff60003f02000 */
[----:B------:R-:W-:Y:S02]  /*51b0*/  @!UPT UIADD3 URZ, UPT, UPT, URZ, URZ, URZ ;  /* 0x000000fffffff290 */ /* 0x000fe4000fffe0ff */
.L_x_105:
[----:B------:R-:W-:Y:S01]  /*51c0*/  ULEA UR15, UR13, UR7, 0x3 ;  /* 0x000000070d0f7291 */ /* 0x000fe2000f8e18ff */
[----:B--2---:R-:W-:Y:S02]  /*51d0*/  SHF.L.U32 R3, R34, 0x1f, RZ ;  /* 0x0000001f22037819 */ /* 0x004fe400000006ff */
[----:B------:R-:W-:Y:S04]  /*51e0*/  ELECT P4, URZ, PT ;  /* 0x0000000000ff782f */ /* 0x000fe80003880000 */
[----:B------:R-:W-:Y:S02]  /*51f0*/  PLOP3.LUT P4, PT, P0, P4, PT, 0xf2, 0x2f ;  /* 0x00000000002f781c */ /* 0x000fe40000789e72 */
[----:B------:R-:W2:Y:S11]  /*5200*/  SYNCS.PHASECHK.TRANS64.TRYWAIT P2, [UR15+0x128], R3 ;  /* 0x00012803ff0075a7 */ /* 0x000eb6000804110f */
[----:B-1----:R-:W-:Y:S05]  /*5210*/  @!P4 IADD3 R20, P0, PT, R32, 0x580, RZ ;  /* 0x000005802014c810 */ /* 0x002fea0007f1e0ff */
[----:B------:R-:W-:Y:S01]  /*5220*/  @!P4 IMAD.X R12, RZ, RZ, R33, P0 ;  /* 0x000000ffff0cc224 */ /* 0x000fe200000e0621 */
[----:B--2---:R-:W-:Y:S07]  /*5230*/  @!P2 BRA `(.L_x_106) ;  /* 0x00000038008ca947 */ /* 0x004fee0003800000 */
.L_x_206:
[----:B------:R-:W2:Y:S01]  /*5240*/  LDC.64 R14, c[0x0][0xb10] ;  /* 0x0002c400ff0e7b82 */ /* 0x000ea20000000a00 */
[----:B------:R-:W-:Y:S01]  /*5250*/  @!P4 R2UR UR8, R12 ;  /* 0x000000000c08c2ca */ /* 0x000fe200000e0000 */
[----:B------:R-:W-:Y:S01]  /*5260*/  VOTEU.ALL UP3, P4 ;  /* 0x0000000000ff7886 */ /* 0x000fe20002060000 */
[----:B------:R-:W-:Y:S01]  /*5270*/  @!P4 R2UR UR9, R20 ;  /* 0x000000001409c2ca */ /* 0x000fe200000e0000 */
[----:B------:R-:W-:Y:S01]  /*5280*/  UIADD3 UR25, UPT, UPT, UR15, 0x110, URZ ;  /* 0x000001100f197890 */ /* 0x000fe2000fffe0ff */
[----:B------:R-:W-:Y:S03]  /*5290*/  @P3 SHF.R.U32.HI R24, RZ, 0x10, R29 ;  /* 0x00000010ff183819 */ /* 0x000fe6000001161d */
[----:B------:R-:W4:Y:S01]  /*52a0*/  LDC.64 R10, c[0x0][0xb18] ;  /* 0x0002c600ff0a7b82 */ /* 0x000f220000000a00 */
[----:B------:R-:W-:Y:S01]  /*52b0*/  UIADD3 UR14, UPT, UPT, UR13, 0x1, URZ ;  /* 0x000000010d0e7890 */ /* 0x000fe2000fffe0ff */
[----:B------:R-:W-:Y:S01]  /*52c0*/  VIADD R27, R27, 0x1 ;  /* 0x000000011b1b7836 */ /* 0x000fe20000000000 */
[----:B------:R-:W-:Y:S01]  /*52d0*/  VOTEU.ALL UP2, P4 ;  /* 0x0000000000ff7886 */ /* 0x000fe20002040000 */
[----:B------:R-:W-:Y:S01]  /*52e0*/  UMOV UR18, 0x0 ;  /* 0x0000000000127882 */ /* 0x000fe20000000000 */
[----:B------:R-:W-:Y:S03]  /*52f0*/  UISETP.NE.AND UP6, UPT, UR14, 0x3, UPT ;  /* 0x000000030e00788c */ /* 0x000fe6000bfc5270 */
[----:B-1----:R-:W1:Y:S01]  /*5300*/  @!P1 LDC R0, c[0x0][0xb20] ;  /* 0x0002c800ff009b82 */ /* 0x002e620000000800 */
[----:B------:R-:W-:Y:S01]  /*5310*/  UMOV UR19, 0x10000000 ;  /* 0x1000000000137882 */ /* 0x000fe20000000000 */
[----:B------:R-:W-:Y:S01]  /*5320*/  IMAD.U32 R21, RZ, RZ, UR8 ;  /* 0x00000008ff157e24 */ /* 0x000fe2000f8e00ff */
[----:B------:R-:W-:Y:S05]  /*5330*/  @!UP3 ULEA UR8, UR13, UR7, 0xc ;  /* 0x000000070d08b291 */ /* 0x000fea000f8e60ff */
[----:B------:R-:W5:Y:S01]  /*5340*/  @!P1 LDC R3, c[0x0][0xb0c] ;  /* 0x0002c300ff039b82 */ /* 0x000f620000000800 */
[----:B------:R-:W-:Y:S01]  /*5350*/  IMAD.U32 R20, RZ, RZ, UR9 ;  /* 0x00000009ff147e24 */ /* 0x000fe2000f8e00ff */
[----:B------:R-:W-:Y:S01]  /*5360*/  UMOV UR28, UR36 ;  /* 0x00000024001c7c82 */ /* 0x000fe20008000000 */
[----:B------:R-:W-:Y:S01]  /*5370*/  @!P4 R2UR UR21, R21 ;  /* 0x000000001515c2ca */ /* 0x000fe200000e0000 */
[----:B------:R-:W-:Y:S02]  /*5380*/  @!UP3 UIADD3 UR24, UPT, UPT, UR8, 0x300, URZ ;  /* 0x000003000818b890 */ /* 0x000fe4000fffe0ff */
[----:B------:R-:W-:Y:S01]  /*5390*/  @!P4 R2UR UR20, R20 ;  /* 0x000000001414c2ca */ /* 0x000fe200000e0000 */
[----:B------:R-:W-:Y:S01]  /*53a0*/  @!UP3 UIADD3 UR10, UPT, UPT, UR26, 0x20, URZ ;  /* 0x000000201a0ab890 */ /* 0x000fe2000fffe0ff */
[----:B------:R-:W-:Y:S01]  /*53b0*/  @!P4 IMAD.MOV.U32 R20, RZ, RZ, 0x1000 ;  /* 0x00001000ff14c424 */ /* 0x000fe200078e00ff */
[----:B------:R-:W-:Y:S02]  /*53c0*/  @!UP3 UIADD3 UR8, UPT, UPT, UR8, 0xb00, URZ ;  /* 0x00000b000808b890 */ /* 0x000fe4000fffe0ff */
[----:B------:R-:W-:Y:S01]  /*53d0*/  USEL UR9, URZ, 0x1, UP6 ;  /* 0x00000001ff097887 */ /* 0x000fe2000b000000 */
[----:B------:R-:W-:Y:S01]  /*53e0*/  VOTEU.ALL UP1, P4 ;  /* 0x0000000000ff7886 */ /* 0x000fe20002020000 */
[----:B------:R-:W-:Y:S01]  /*53f0*/  UMOV UR11, UR27 ;  /* 0x0000001b000b7c82 */ /* 0x000fe20008000000 */
[----:B------:R-:W-:Y:S01]  /*5400*/  UMOV UR12, UR36 ;  /* 0x00000024000c7c82 */ /* 0x000fe20008000000 */
[----:B------:R-:W-:Y:S02]  /*5410*/  UPRMT UR16, UR37, 0x654, UR25 ;  /* 0x0000065425107896 */ /* 0x000fe40008000019 */
[----:B------:R-:W-:Y:S01]  /*5420*/  LOP3.LUT R34, R34, UR9, RZ, 0x3c, !PT ;  /* 0x0000000922227c12 */ /* 0x000fe2000f8e3cff */
[----:B------:R-:W-:Y:S01]  /*5430*/  UMOV UR9, UR25 ;  /* 0x0000001900097c82 */ /* 0x000fe20008000000 */
[----:B------:R1:W-:Y:S01]  /*5440*/  @!UP2 UTMALDG.3D [UR24], [UR20], desc[UR18] ;  /* 0x000012181400a5b4 */ /* 0x0003e20008011000 */
[----:B------:R-:W-:Y:S01]  /*5450*/  USEL UR14, UR14, URZ, UP6 ;  /* 0x000000ff0e0e7287 */ /* 0x000fe2000b000000 */
[----:B------:R-:W-:Y:S03]  /*5460*/  SHF.L.U32 R12, R34, 0x1f, RZ ;  /* 0x0000001f220c7819 */ /* 0x000fe600000006ff */
[----:B------:R-:W-:Y:S01]  /*5470*/  ULEA UR13, UR14, UR7, 0x3 ;  /* 0x000000070e0d7291 */ /* 0x000fe2000f8e18ff */
[----:B--2---:R-:W-:Y:S01]  /*5480*/  @!P1 IMAD.HI.U32 R14, R13, R14, RZ ;  /* 0x0000000e0d0e9227 */ /* 0x004fe200078e00ff */
[----:B----4-:R-:W-:Y:S01]  /*5490*/  @!P1 ISETP.NE.AND P0, PT, R10, 0x1, PT ;  /* 0x000000010a00980c */ /* 0x010fe20003f05270 */
[----:B------:R2:W-:Y:S01]  /*54a0*/  @!UP1 UTMALDG.3D [UR8], [UR20], desc[UR18] ;  /* 0x00001208140095b4 */ /* 0x0005e20008011000 */
[----:B------:R2:W-:Y:S01]  /*54b0*/  @!P4 SYNCS.ARRIVE.TRANS64.RED.A0TR RZ, [UR15+0x110], R20 ;  /* 0x00011014ffffc9a7 */ /* 0x0005e2000830040f */
[C---:B------:R-:W-:Y:S01]  /*54c0*/  @!P1 IMAD.HI.U32 R11, R8.reuse, R11, RZ ;  /* 0x0000000b080b9227 */ /* 0x040fe200078e00ff */
[----:B------:R-:W-:Y:S02]  /*54d0*/  @!P1 SHF.R.U32.HI R14, RZ, R15, R14 ;  /* 0x0000000fff0e9219 */ /* 0x000fe4000001160e */
[----:B-----5:R-:W-:Y:S02]  /*54e0*/  @!P1 ISETP.NE.AND P2, PT, R3, 0x1, PT ;  /* 0x000000010300980c */ /* 0x020fe40003f45270 */
[----:B-1----:R-:W-:Y:S02]  /*54f0*/  @!P1 SHF.R.U32.HI R9, RZ, R0, R11 ;  /* 0x00000000ff099219 */ /* 0x002fe4000001160b */
[----:B------:R-:W-:Y:S02]  /*5500*/  @!P1 SEL R14, R13, R14, !P2 ;  /* 0x0000000e0d0e9207 */ /* 0x000fe40005000000 */
[----:B------:R-:W-:Y:S05]  /*5510*/  @!P1 SEL R9, R8, R9, !P0 ;  /* 0x0000000908099207 */ /* 0x000fea0004000000 */
[----:B------:R-:W-:Y:S01]  /*5520*/  @!P1 IMAD.IADD R0, R9, 0x1, -R14 ;  /* 0x0000000109009824 */ /* 0x000fe200078e0a0e */
[----:B------:R-:W-:Y:S01]  /*5530*/  SYNCS.ARRIVE.TRANS64.RED.A1T0 RZ, [UR16], RZ ;  /* 0x000000ffffff79a7 */ /* 0x000fe20008100410 */
[----:B------:R-:W-:Y:S02]  /*5540*/  @!P1 IMAD.IADD R9, R14, 0x1, -R9 ;  /* 0x000000010e099824 */ /* 0x000fe400078e0a09 */
[----:B------:R-:W-:Y:S02]  /*5550*/  @!P1 IMAD R13, R0, R3, R13 ;  /* 0x00000003000d9224 */ /* 0x000fe400078e020d */
[----:B------:R-:W-:Y:S01]  /*5560*/  @!P1 IMAD R8, R9, R10, R8 ;  /* 0x0000000a09089224 */ /* 0x000fe200078e0208 */
[----:B------:R-:W1:Y:S02]  /*5570*/  SYNCS.PHASECHK.TRANS64.TRYWAIT P5, [UR13+0x128], R12 ;  /* 0x0001280cff0075a7 */ /* 0x000e6400080a110d */
[----:B-12---:R-:W-:Y:S05]  /*5580*/  @!P5 BRA `(.L_x_107) ;  /* 0x0000003400d0d947 */ /* 0x006fea0003800000 */
.L_x_208:
[----:B------:R-:W-:Y:S01]  /*5590*/  UIADD3 UR17, UPT, UPT, UR13, 0x110, URZ ;  /* 0x000001100d117890 */ /* 0x000fe2000fffe0ff */
[----:B-1----:R-:W-:Y:S01]  /*55a0*/  @!P4 IADD3 R3, P0, PT, R32, 0x580, RZ ;  /* 0x000005802003c810 */ /* 0x002fe20007f1e0ff */
[----:B------:R-:W-:Y:S01]  /*55b0*/  VOTEU.ALL UP2, P4 ;  /* 0x0000000000ff7886 */ /* 0x000fe20002040000 */
[----:B------:R-:W-:Y:S01]  /*55c0*/  UMOV UR22, 0x0 ;  /* 0x0000000000167882 */ /* 0x000fe20000000000 */
[----:B------:R-:W-:Y:S01]  /*55d0*/  UPRMT UR15, UR37, 0x654, UR17 ;  /* 0x00000654250f7896 */ /* 0x000fe20008000011 */
[----:B------:R-:W-:Y:S01]  /*55e0*/  @!P4 R2UR UR9, R3 ;  /* 0x000000000309c2ca */ /* 0x000fe200000e0000 */
[----:B------:R-:W-:Y:S01]  /*55f0*/  @!P4 IMAD.X R0, RZ, RZ, R33, P0 ;  /* 0x000000ffff00c224 */ /* 0x000fe200000e0621 */
[----:B------:R-:W-:Y:S01]  /*5600*/  UMOV UR23, 0x10000000 ;  /* 0x1000000000177882 */ /* 0x000fe20000000000 */
[----:B------:R-:W-:Y:S01]  /*5610*/  UMOV UR19, UR27 ;  /* 0x0000001b00137c82 */ /* 0x000fe20008000000 */
[----:B------:R-:W-:Y:S01]  /*5620*/  UMOV UR20, UR36 ;  /* 0x0000002400147c82 */ /* 0x000fe20008000000 */
[----:B------:R-:W-:Y:S01]  /*5630*/  UMOV UR11, UR27 ;  /* 0x0000001b000b7c82 */ /* 0x000fe20008000000 */
[----:B------:R-:W-:Y:S01]  /*5640*/  @!P4 R2UR UR8, R0 ;  /* 0x000000000008c2ca */ /* 0x000fe200000e0000 */
[----:B------:R-:W-:Y:S01]  /*5650*/  UMOV UR12, UR36 ;  /* 0x00000024000c7c82 */ /* 0x000fe20008000000 */
[----:B------:R-:W-:Y:S01]  /*5660*/  VOTEU.ALL UP1, P4 ;  /* 0x0000000000ff7886 */ /* 0x000fe20002020000 */
[----:B------:R-:W-:Y:S01]  /*5670*/  @P3 R2UR UR36, R24 ;  /* 0x00000000182432ca */ /* 0x000fe200000e0000 */
[----:B------:R-:W-:Y:S01]  /*5680*/  IMAD.IADD R20, R8, 0x1, R58 ;  /* 0x0000000108147824 */ /* 0x000fe200078e023a */
[----:B------:R-:W-:Y:S01]  /*5690*/  ISETP.NE.AND P0, PT, R27, 0x2, PT ;  /* 0x000000021b00780c */ /* 0x000fe20003f05270 */
[----:B------:R-:W-:Y:S01]  /*56a0*/  IMAD.IADD R21, R13, 0x1, R60 ;  /* 0x000000010d157824 */ /* 0x000fe200078e023c */
[----:B------:R-:W-:Y:S01]  /*56b0*/  @!UP1 UIADD3 UR18, UPT, UPT, UR26, 0x10, URZ ;  /* 0x000000101a129890 */ /* 0x000fe2000fffe0ff */
[----:B------:R-:W-:Y:S01]  /*56c0*/  IMAD.U32 R10, RZ, RZ, UR9 ;  /* 0x00000009ff0a7e24 */ /* 0x000fe2000f8e00ff */
[----:B------:R-:W-:Y:S01]  /*56d0*/  @!UP1 UIADD3 UR10, UPT, UPT, UR26, 0x30, URZ ;  /* 0x000000301a0a9890 */ /* 0x000fe2000fffe0ff */
[----:B------:R-:W-:Y:S01]  /*56e0*/  SEL R0, RZ, 0x1, P0 ;  /* 0x00000001ff007807 */ /* 0x000fe20000000000 */
[----:B------:R-:W-:Y:S01]  /*56f0*/  UMOV UR9, UR17 ;  /* 0x0000001100097c82 */ /* 0x000fe20008000000 */
[----:B------:R-:W-:Y:S01]  /*5700*/  SEL R27, R27, RZ, P0 ;  /* 0x000000ff1b1b7207 */ /* 0x000fe20000000000 */
[----:B------:R-:W-:Y:S01]  /*5710*/  IMAD.U32 R11, RZ, RZ, UR8 ;  /* 0x00000008ff0b7e24 */ /* 0x000fe2000f8e00ff */
[----:B------:R-:W-:Y:S01]  /*5720*/  @!P4 R2UR UR24, R10 ;  /* 0x000000000a18c2ca */ /* 0x000fe200000e0000 */
[----:B------:R-:W-:Y:S01]  /*5730*/  @!UP1 ULEA UR8, UR14, UR7, 0xc ;  /* 0x000000070e089291 */ /* 0x000fe2000f8e60ff */
[----:B------:R-:W-:Y:S02]  /*5740*/  LOP3.LUT R25, R25, R0, RZ, 0x3c, !PT ;  /* 0x0000000019197212 */ /* 0x000fe400078e3cff */
[----:B------:R-:W-:Y:S01]  /*5750*/  @!P4 R2UR UR25, R11 ;  /* 0x000000000b19c2ca */ /* 0x000fe200000e0000 */
[----:B------:R-:W-:Y:S02]  /*5760*/  @!UP1 UIADD3 UR16, UPT, UPT, UR8, 0x300, URZ ;  /* 0x0000030008109890 */ /* 0x000fe4000fffe0ff */
[----:B------:R-:W-:Y:S01]  /*5770*/  @!UP1 UIADD3 UR8, UPT, UPT, UR8, 0xb00, URZ ;  /* 0x00000b0008089890 */ /* 0x000fe2000fffe0ff */
[----:B------:R-:W-:Y:S09]  /*5780*/  VOTEU.ALL UP1, P4 ;  /* 0x0000000000ff7886 */ /* 0x000ff20002020000 */
[----:B------:R2:W-:Y:S01]  /*5790*/  @!UP2 UTMALDG.3D [UR16], [UR24], desc[UR22] ;  /* 0x000016101800a5b4 */ /* 0x0005e20008011000 */
[----:B------:R2:W-:Y:S01]  /*57a0*/  @!UP1 UTMALDG.3D [UR8], [UR24], desc[UR22] ;  /* 0x00001608180095b4 */ /* 0x0005e20008011000 */
[----:B------:R2:W-:Y:S01]  /*57b0*/  @!P4 SYNCS.ARRIVE.TRANS64.RED.A0TR RZ, [UR13+0x110], R23 ;  /* 0x00011017ffffc9a7 */ /* 0x0005e2000830040d */
[----:B------:R-:W-:Y:S04]  /*57c0*/  UIADD3 UR13, UPT, UPT, UR14, 0x1, URZ ;  /* 0x000000010e0d7890 */ /* 0x000fe8000fffe0ff */
[----:B------:R-:W-:Y:S04]  /*57d0*/  UISETP.NE.AND UP1, UPT, UR13, 0x3, UPT ;  /* 0x000000030d00788c */ /* 0x000fe8000bf25270 */
[----:B------:R-:W-:Y:S02]  /*57e0*/  USEL UR14, URZ, 0x1, UP1 ;  /* 0x00000001ff0e7887 */ /* 0x000fe40008800000 */
[----:B------:R-:W-:Y:S02]  /*57f0*/  USEL UR13, UR13, URZ, UP1 ;  /* 0x000000ff0d0d7287 */ /* 0x000fe40008800000 */
[----:B------:R-:W-:Y:S02]  /*5800*/  UPLOP3.LUT UP1, UPT, UPT, UPT, UPT, 0x80, 0x8 ;  /* 0x000000000008789c */ /* 0x000fe40003f2f070 */
[----:B------:R-:W-:Y:S01]  /*5810*/  LOP3.LUT R34, R34, UR14, RZ, 0x3c, !PT ;  /* 0x0000000e22227c12 */ /* 0x000fe2000f8e3cff */
[----:B------:R-:W-:Y:S01]  /*5820*/  SYNCS.ARRIVE.TRANS64.RED.A1T0 RZ, [UR15], RZ ;  /* 0x000000ffffff79a7 */ /* 0x000fe2000810040f */
[----:B------:R-:W-:Y:S07]  /*5830*/  @P3 BRA `(.L_x_108) ;  /* 0xfffffff000e43947 */ /* 0x000fee000383ffff */
[----:B------:R-:W-:Y:S01]  /*5840*/  UIADD3 UR7, UPT, UPT, UR7, 0x128, URZ ;  /* 0x0000012807077890 */ /* 0x000fe2000fffe0ff */
[----:B------:R-:W-:-:S03]  /*5850*/  SHF.L.U32 R3, R34, 0x1f, RZ ;  /* 0x0000001f22037819 */ /* 0x000fc600000006ff */
[----:B------:R-:W-:-:S09]  /*5860*/  ULEA UR4, UR13, UR7, 0x3 ;  /* 0x000000070d047291 */ /* 0x000fd2000f8e18ff */
[----:B------:R-:W1:Y:S02]  /*5870*/  SYNCS.PHASECHK.TRANS64.TRYWAIT P0, [UR4], R3 ;  /* 0x00000003ff0075a7 */ /* 0x000e640008001104 */
[----:B-1----:R-:W-:Y:S05]  /*5880*/  @!P0 BRA `(.L_x_109) ;  /* 0x0000003400288947 */ /* 0x002fea0003800000 */
.L_x_210:
        /* <DEDUP_REMOVED lines=9> */
.L_x_212:
[----:B------:R-:W-:-:S04]  /*5920*/  UIADD3 UR5, UPT, UPT, UR5, 0x1, URZ ;  /* 0x0000000105057890 */ /* 0x000fc8000fffe0ff */
[----:B------:R-:W-:-:S04]  /*5930*/  UISETP.NE.AND UP0, UPT, UR5, 0x3, UPT ;  /* 0x000000030500788c */ /* 0x000fc8000bf05270 */
[----:B------:R-:W-:Y:S02]  /*5940*/  USEL UR4, URZ, 0x1, UP0 ;  /* 0x00000001ff047887 */ /* 0x000fe40008000000 */
[----:B------:R-:W-:-:S04]  /*5950*/  USEL UR5, UR5, URZ, UP0 ;  /* 0x000000ff05057287 */ /* 0x000fc80008000000 */
[----:B------:R-:W-:Y:S01]  /*5960*/  ULEA UR5, UR5, UR7, 0x3 ;  /* 0x0000000705057291 */ /* 0x000fe2000f8e18ff */
[----:B-1----:R-:W-:-:S04]  /*5970*/  LOP3.LUT R3, R34, UR4, RZ, 0x3c, !PT ;  /* 0x0000000422037c12 */ /* 0x002fc8000f8e3cff */
[----:B------:R-:W-:Y:S01]  /*5980*/  SHF.L.U32 R3, R3, 0x1f, RZ ;  /* 0x0000001f03037819 */ /* 0x000fe200000006ff */
[----:B------:R-:W-:-:S07]  /*5990*/  IMAD.U32 R0, RZ, RZ, UR5 ;  /* 0x00000005ff007e24 */ /* 0x000fce000f8e00ff */
.L_x_111:
[----:B-1----:R1:W4:Y:S02]  /*59a0*/  SYNCS.PHASECHK.TRANS64.TRYWAIT P0, [R0+URZ], R3 ;  /* 0x00000003000075a7 */ /* 0x00232400080011ff */
[----:B----4-:R-:W-:Y:S05]  /*59b0*/  @!P0 NANOSLEEP.SYNCS 0x989680 ;  /* 0x009896800000895d */ /* 0x010fea0003900000 */
[----:B------:R-:W4:Y:S02]  /*59c0*/  @!P0 SYNCS.PHASECHK.TRANS64 P0, [R0+URZ], R3 ;  /* 0x00000003000085a7 */ /* 0x000f2400080010ff */
[----:B--2-4-:R-:W-:Y:S05]  /*59d0*/  @P0 EXIT ;  /* 0x000000000000094d */ /* 0x014fea0003800000 */
[----:B------:R-:W-:Y:S05]  /*59e0*/  BRA `(.L_x_111) ;  /* 0xfffffffc00ec7947 */ /* 0x000fea000383ffff */
.L_x_99:
[----:B------:R-:W-:-:S06]  /*59f0*/  UISETP.GE.AND UP1, UPT, UR10, 0x4, UPT ;  /* 0x000000040a00788c */ /* 0x000fcc000bf26270 */
[----:B------:R-:W-:-:S13]  /*5a00*/  PLOP3.LUT P0, PT, PT, PT, UP1, 0x80, 0x8 ;  /* 0x000000000008781c */ /* 0x000fda0003f0f018 */
[----:B------:R-:W-:Y:S05]  /*5a10*/  @!P0 EXIT ;  /* 0x000000000000894d */ /* 0x000fea0003800000 */
[----:B------:R-:W-:Y:S01]  /*5a20*/  BAR.SYNC.DEFER_BLOCKING 0x6, 0xa0 ;  /* 0x0182800000007b1d */ /* 0x000fe20000010000 */
[----:B------:R-:W-:Y:S01]  /*5a30*/  IMAD.SHL.U32 R4, R70, 0x200000, RZ ;  /* 0x0020000046047824 */ /* 0x000fe200078e00ff */
[----:B------:R-:W-:Y:S01]  /*5a40*/  CS2R R72, SRZ ;  /* 0x0000000000487805 */ /* 0x000fe2000001ff00 */
[C---:B------:R-:W-:Y:S02]  /*5a50*/  IMAD.SHL.U32 R69, R74.reuse, 0x10, RZ ;  /* 0x000000104a457824 */ /* 0x040fe400078e00ff */
[----:B------:R-:W-:Y:S01]  /*5a60*/  IMAD.U32 R33, R74, 0x10000, RZ ;  /* 0x000100004a217824 */ /* 0x000fe200078e00ff */
[----:B------:R-:W-:Y:S02]  /*5a70*/  UMOV UR48, 0x400 ;  /* 0x0000040000307882 */ /* 0x000fe40000000000 */
[----:B------:R-:W1:Y:S01]  /*5a80*/  LDC R63, c[0x0][0x370] ;  /* 0x0000dc00ff3f7b82 */ /* 0x000e620000000800 */
[----:B------:R-:W-:Y:S01]  /*5a90*/  ULEA UR48, UR37, UR48, 0x18 ;  /* 0x0000003025307291 */ /* 0x000fe2000f8ec0ff */
[----:B------:R-:W-:Y:S01]  /*5aa0*/  LOP3.LUT R4, R4, 0x200000, RZ, 0xc0, !PT ;  /* 0x0020000004047812 */ /* 0x000fe200078ec0ff */
[----:B------:R-:W-:Y:S01]  /*5ab0*/  IMAD.SHL.U32 R68, R74, 0x2, RZ ;  /* 0x000000024a447824 */ /* 0x000fe200078e00ff */
[C---:B------:R-:W-:Y:S01]  /*5ac0*/  LOP3.LUT R5, R69.reuse, 0x40, RZ, 0xc0, !PT ;  /* 0x0000004045057812 */ /* 0x040fe200078ec0ff */
[----:B------:R-:W-:Y:S01]  /*5ad0*/  IMAD.SHL.U32 R3, R70, 0x200, RZ ;  /* 0x0000020046037824 */ /* 0x000fe200078e00ff */
[----:B------:R-:W-:Y:S01]  /*5ae0*/  LOP3.LUT R2, R69, 0x5b0, RZ, 0xc0, !PT ;  /* 0x000005b045027812 */ /* 0x000fe200078ec0ff */
[----:B------:R-:W-:Y:S01]  /*5af0*/  IMAD.MOV.U32 R30, RZ, RZ, RZ ;  /* 0x000000ffff1e7224 */ /* 0x000fe200078e00ff */
[----:B------:R-:W2:Y:S01]  /*5b00*/  LDC R28, c[0x0][0xb0c] ;  /* 0x0002c300ff1c7b82 */ /* 0x000ea20000000800 */
[----:B------:R-:W-:Y:S01]  /*5b10*/  LOP3.LUT R33, R4, 0x400000, R33, 0xf8, !PT ;  /* 0x0040000004217812 */ /* 0x000fe200078ef821 */
[----:B------:R-:W-:Y:S01]  /*5b20*/  IMAD.MOV.U32 R78, RZ, RZ, RZ ;  /* 0x000000ffff4e7224 */ /* 0x000fe200078e00ff */
[----:B------:R-:W-:Y:S01]  /*5b30*/  LOP3.LUT R68, R5, 0x8, R68, 0xf8, !PT ;  /* 0x0000000805447812 */ /* 0x000fe200078ef844 */
[----:B------:R-:W3:Y:S01]  /*5b40*/  LDCU.64 UR54, c[0x0][0x348] ;  /* 0x00006900ff3677ac */ /* 0x000ee20008000a00 */
[----:B------:R-:W-:-:S02]  /*5b50*/  LOP3.LUT R3, R2, 0x200, R3, 0xf8, !PT ;  /* 0x0000020002037812 */ /* 0x000fc400078ef803 */
[----:B------:R-:W-:Y:S01]  /*5b60*/  LOP3.LUT P0, RZ, R69, 0x40, RZ, 0xc0, !PT ;  /* 0x0000004045ff7812 */ /* 0x000fe2000780c0ff */
[----:B------:R-:W4:Y:S01]  /*5b70*/  LDC R61, c[0x0][0xb20] ;  /* 0x0002c800ff3d7b82 */ /* 0x000f220000000800 */
[----:B------:R-:W3:Y:S01]  /*5b80*/  LDS R0, [UR48+0x200] ;  /* 0x00020030ff007984 */ /* 0x000ee20008000800 */
[----:B------:R-:W-:Y:S01]  /*5b90*/  LOP3.LUT R68, R3, R68, RZ, 0xfc, !PT ;  /* 0x0000004403447212 */ /* 0x000fe200078efcff */
[----:B------:R-:W1:Y:S01]  /*5ba0*/  LDCU.64 UR38, c[0x0][0x888] ;  /* 0x00011100ff2677ac */ /* 0x000e620008000a00 */
[----:B------:R-:W-:Y:S01]  /*5bb0*/  LOP3.LUT R74, R74, 0x60, RZ, 0xc0, !PT ;  /* 0x000000604a4a7812 */ /* 0x000fe200078ec0ff */
[----:B------:R-:W1:Y:S03]  /*5bc0*/  LDCU.64 UR44, c[0x0][0x890] ;  /* 0x00011200ff2c77ac */ /* 0x000e660008000a00 */
[----:B------:R-:W1:Y:S01]  /*5bd0*/  LDC R27, c[0x0][0xb30] ;  /* 0x0002cc00ff1b7b82 */ /* 0x000e620000000800 */
[----:B------:R-:W-:Y:S01]  /*5be0*/  UMOV UR51, 0x1 ;  /* 0x0000000100337882 */ /* 0x000fe20000000000 */
[----:B------:R-:W-:Y:S01]  /*5bf0*/  UIADD3 UR52, UPT, UPT, UR48, 0x300, URZ ;  /* 0x0000030030347890 */ /* 0x000fe2000fffe0ff */
[----:B------:R-:W-:Y:S01]  /*5c00*/  UMOV UR56, URZ ;  /* 0x000000ff00387c82 */ /* 0x000fe20008000000 */
[----:B------:R-:W-:-:S04]  /*5c10*/  UMOV UR50, URZ ;  /* 0x000000ff00327c82 */ /* 0x000fc80008000000 */
[----:B------:R-:W1:Y:S01]  /*5c20*/  LDC.64 R56, c[0x0][0xb10] ;  /* 0x0002c400ff387b82 */ /* 0x000e620000000a00 */
[----:B------:R-:W-:-:S07]  /*5c30*/  UMOV UR49, URZ ;  /* 0x000000ff00317c82 */ /* 0x000fce0008000000 */
[----:B------:R-:W1:Y:S08]  /*5c40*/  LDC.64 R24, c[0x0][0xb18] ;  /* 0x0002c600ff187b82 */ /* 0x000e700000000a00 */
[----:B------:R-:W1:Y:S08]  /*5c50*/  LDC.64 R22, c[0x0][0xb28] ;  /* 0x0002ca00ff167b82 */ /* 0x000e700000000a00 */
[----:B------:R-:W1:Y:S01]  /*5c60*/  LDC.64 R54, c[0x0][0x8b0] ;  /* 0x00022c00ff367b82 */ /* 0x000e620000000a00 */
[----:B---3--:R-:W-:Y:S01]  /*5c70*/  IMAD.IADD R33, R0, 0x1, R33 ;  /* 0x0000000100217824 */ /* 0x008fe200078e0221 */
[----:B------:R-:W-:-:S06]  /*5c80*/  P2R R0, PR, RZ, 0x1 ;  /* 0x00000001ff007803 */ /* 0x000fcc0000000000 */
[----:B------:R-:W3:Y:S08]  /*5c90*/  LDC.64 R52, c[0x0][0x8a8] ;  /* 0x00022a00ff347b82 */ /* 0x000ef00000000a00 */
[----:B--2-4-:R-:W1:Y:S02]  /*5ca0*/  LDC R62, c[0x0][0x374] ;  /* 0x0000dd00ff3e7b82 */ /* 0x014e640000000800 */
.L_x_142:
[----:B------:R-:W-:Y:S02]  /*5cb0*/  LEA R0, R78, UR48, 0x3 ;  /* 0x000000304e007c11 */ /* 0x000fe4000f8e18ff */
[----:B------:R-:W-:Y:S02]  /*5cc0*/  SHF.L.U32 R3, R72, 0x1f, RZ ;  /* 0x0000001f48037819 */ /* 0x000fe400000006ff */
[----:B------:R-:W-:Y:S02]  /*5cd0*/  LEA R16, R78, UR48, 0x4 ;  /* 0x000000304e107c11 */ /* 0x000fe4000f8e20ff */
[----:B------:R-:W2:Y:S02]  /*5ce0*/  SYNCS.PHASECHK.TRANS64.TRYWAIT P0, [R0+URZ+0x150], R3 ;  /* 0x00015003000075a7 */ /* 0x000ea400080011ff */
[----:B-12---:R-:W-:Y:S05]  /*5cf0*/  @!P0 BRA `(.L_x_112) ;  /* 0x00000030003c8947 */ /* 0x006fea0003800000 */
.L_x_213:
[----:B------:R-:W4:Y:S01]  /*5d00*/  LDC.64 R12, c[0x0][0xb10] ;  /* 0x0002c400ff0c7b82 */ /* 0x000f220000000a00 */
[----:B------:R-:W3:Y:S01]  /*5d10*/  LDS.128 R16, [R16+0x1e0] ;  /* 0x0001e00010107984 */ /* 0x000ee20000000c00 */
[----:B-1----:R-:W-:Y:S01]  /*5d20*/  ISETP.NE.AND P1, PT, R27, 0x1, PT ;  /* 0x000000011b00780c */ /* 0x002fe20003f25270 */
[----:B--2---:R-:W-:Y:S01]  /*5d30*/  VIADD R0, R0, 0x160 ;  /* 0x0000016000007836 */ /* 0x004fe20000000000 */
[----:B------:R-:W-:Y:S04]  /*5d40*/  ISETP.GE.AND P0, PT, R26, 0x1, PT ;  /* 0x000000011a00780c */ /* 0x000fe80003f06270 */
[----:B------:R-:W1:Y:S01]  /*5d50*/  LDC.64 R10, c[0x0][0xb18] ;  /* 0x0002c600ff0a7b82 */ /* 0x000e620000000a00 */
[----:B------:R-:W-:Y:S01]  /*5d60*/  PRMT R0, RZ, 0x654, R0 ;  /* 0x00000654ff007816 */ /* 0x000fe20000000000 */
[----:B------:R-:W-:Y:S01]  /*5d70*/  @!PT LDS RZ, [RZ] ;  /* 0x00000000fffff984 */ /* 0x000fe20000000800 */
[----:B------:R-:W-:Y:S01]  /*5d80*/  @!PT LDS RZ, [RZ] ;  /* 0x00000000fffff984 */ /* 0x000fe20000000800 */
[----:B------:R-:W-:Y:S01]  /*5d90*/  @!PT LDS RZ, [RZ] ;  /* 0x00000000fffff984 */ /* 0x000fe20000000800 */
[----:B------:R-:W-:Y:S01]  /*5da0*/  @!PT LDS RZ, [RZ] ;  /* 0x00000000fffff984 */ /* 0x000fe20000000800 */
[----:B------:R2:W-:Y:S06]  /*5db0*/  MEMBAR.ALL.CTA ;  /* 0x0000000000007992 */ /* 0x0005ec0000008000 */
[----:B--2---:R-:W2:Y:S01]  /*5dc0*/  FENCE.VIEW.ASYNC.S ;  /* 0x00000000000073c6 */ /* 0x004ea20000000000 */
[----:B------:R-:W1:Y:S08]  /*5dd0*/  @!P1 LDC R14, c[0x0][0xb20] ;  /* 0x0002c800ff0e9b82 */ /* 0x000e700000000800 */
[----:B------:R-:W1:Y:S01]  /*5de0*/  @!P1 LDC R9, c[0x0][0xb0c] ;  /* 0x0002c300ff099b82 */ /* 0x000e620000000800 */
[----:B--2---:R2:W-:Y:S01]  /*5df0*/  SYNCS.ARRIVE.TRANS64.RED.A1T0 RZ, [R0+URZ], RZ ;  /* 0x000000ff00ff79a7 */ /* 0x0045e200081004ff */
[----:B---3--:R-:W-:Y:S04]  /*5e00*/  LOP3.LUT P4, RZ, R18, 0x1, RZ, 0xc0, !PT ;  /* 0x0000000112ff7812 */ /* 0x008fe8000788c0ff */
[----:B------:R-:W-:Y:S09]  /*5e10*/  P2R R75, PR, RZ, 0x10 ;  /* 0x00000010ff4b7803 */ /* 0x000ff20000000000 */
[----:B------:R-:W-:Y:S02]  /*5e20*/  @P4 MOV R31, R16 ;  /* 0x00000010001f4202 */ /* 0x000fe40000000f00 */
[----:B------:R-:W-:Y:S01]  /*5e30*/  @P4 LOP3.LUT R29, R17, 0xffff, RZ, 0xc0, !PT ;  /* 0x0000ffff111d4812 */ /* 0x000fe200078ec0ff */
[----:B--2-4-:R-:W-:Y:S06]  /*5e40*/  @!P0 BRA `(.L_x_113) ;  /* 0x0000000000a48947 */ /* 0x014fec0003800000 */
[----:B------:R-:W-:Y:S01]  /*5e50*/  IMAD.HI.U32 R36, R62, R25, RZ ;  /* 0x000000193e247227 */ /* 0x000fe200078e00ff */
[----:B------:R-:W-:Y:S02]  /*5e60*/  ISETP.NE.AND P0, PT, R24, 0x1, PT ;  /* 0x000000011800780c */ /* 0x000fe40003f05270 */
[----:B------:R-:W-:Y:S01]  /*5e70*/  ISETP.NE.AND P2, PT, R26, 0x1, PT ;  /* 0x000000011a00780c */ /* 0x000fe20003f45270 */
[-C--:B------:R-:W-:Y:S01]  /*5e80*/  IMAD.HI.U32 R34, R63, R56.reuse, RZ ;  /* 0x000000383f227227 */ /* 0x080fe200078e00ff */
[----:B------:R-:W-:Y:S02]  /*5e90*/  SHF.R.U32.HI R37, RZ, R61, R36 ;  /* 0x0000003dff257219 */ /* 0x000fe40000011624 */
[----:B------:R-:W-:Y:S01]  /*5ea0*/  ISETP.NE.AND P3, PT, R28, 0x1, PT ;  /* 0x000000011c00780c */ /* 0x000fe20003f65270 */
[----:B------:R-:W-:Y:S01]  /*5eb0*/  IMAD.HI.U32 R40, R29, R25, RZ ;  /* 0x000000191d287227 */ /* 0x000fe200078e00ff */
[----:B------:R-:W-:Y:S02]  /*5ec0*/  SHF.R.U32.HI R34, RZ, R57, R34 ;  /* 0x00000039ff227219 */ /* 0x000fe40000011622 */
[----:B------:R-:W-:Y:S01]  /*5ed0*/  SEL R3, R62, R37, !P0 ;  /* 0x000000253e037207 */ /* 0x000fe20004000000 */
[----:B------:R-:W-:Y:S01]  /*5ee0*/  IMAD.HI.U32 R38, R31, R56, RZ ;  /* 0x000000381f267227 */ /* 0x000fe200078e00ff */
[----:B------:R-:W-:Y:S03]  /*5ef0*/  SEL R7, R63, R34, !P3 ;  /* 0x000000223f077207 */ /* 0x000fe60005800000 */
[-C--:B------:R-:W-:Y:S01]  /*5f00*/  IMAD.HI.U32 R34, R3, R22.reuse, RZ ;  /* 0x0000001603227227 */ /* 0x080fe200078e00ff */
[----:B------:R-:W-:Y:S03]  /*5f10*/  SHF.R.U32.HI R38, RZ, R57, R38 ;  /* 0x00000039ff267219 */ /* 0x000fe60000011626 */
[----:B------:R-:W-:Y:S01]  /*5f20*/  IMAD.HI.U32 R36, R7, R22, RZ ;  /* 0x0000001607247227 */ /* 0x000fe200078e00ff */
[----:B------:R-:W-:Y:S02]  /*5f30*/  @P2 SHF.R.U32.HI R3, RZ, R23, R34 ;  /* 0x00000017ff032219 */ /* 0x000fe40000011622 */
[----:B------:R-:W-:Y:S02]  /*5f40*/  SHF.R.U32.HI R34, RZ, R61, R40 ;  /* 0x0000003dff227219 */ /* 0x000fe40000011628 */
[----:B------:R-:W-:Y:S01]  /*5f50*/  @P2 SHF.R.U32.HI R7, RZ, R23, R36 ;  /* 0x00000017ff072219 */ /* 0x000fe20000011624 */
[C---:B------:R-:W-:Y:S01]  /*5f60*/  IMAD R2, R26.reuse, R3, RZ ;  /* 0x000000031a027224 */ /* 0x040fe200078e02ff */
[----:B------:R-:W-:Y:S02]  /*5f70*/  SEL R5, R29, R34, !P0 ;  /* 0x000000221d057207 */ /* 0x000fe40004000000 */
[----:B------:R-:W-:Y:S01]  /*5f80*/  SEL R3, R31, R38, !P3 ;  /* 0x000000261f037207 */ /* 0x000fe20005800000 */
[----:B------:R-:W-:Y:S01]  /*5f90*/  IMAD R4, R26, R7, RZ ;  /* 0x000000071a047224 */ /* 0x000fe200078e02ff */
[C---:B------:R-:W-:Y:S01]  /*5fa0*/  ISETP.GE.AND P0, PT, R5.reuse, R2, PT ;  /* 0x000000020500720c */ /* 0x040fe20003f06270 */
[----:B------:R-:W-:Y:S03]  /*5fb0*/  IMAD.HI.U32 R6, R5, R22, RZ ;  /* 0x0000001605067227 */ /* 0x000fe600078e00ff */
[----:B------:R-:W-:Y:S01]  /*5fc0*/  ISETP.GE.OR P0, PT, R3, R4, P0 ;  /* 0x000000040300720c */ /* 0x000fe20000706670 */
[----:B------:R-:W-:Y:S01]  /*5fd0*/  IMAD.MOV R4, RZ, RZ, -R3 ;  /* 0x000000ffff047224 */ /* 0x000fe200078e0a03 */
[-C--:B------:R-:W-:Y:S03]  /*5fe0*/  SHF.R.U32.HI R6, RZ, R23.reuse, R6 ;  /* 0x00000017ff067219 */ /* 0x080fe60000011606 */
[----:B------:R-:W-:Y:S01]  /*5ff0*/  IMAD R31, R28, R4, R31 ;  /* 0x000000041c1f7224 */ /* 0x000fe200078e021f */
[----:B------:R-:W-:Y:S05]  /*6000*/  SEL R15, R5, R6, !P2 ;  /* 0x00000006050f7207 */ /* 0x000fea0005000000 */
[----:B------:R-:W-:Y:S02]  /*6010*/  IMAD.MOV R6, RZ, RZ, -R15 ;  /* 0x000000ffff067224 */ /* 0x000fe400078e0a0f */
[C---:B------:R-:W-:Y:S04]  /*6020*/  @!P0 IMAD.HI.U32 R2, R3.reuse, R22, RZ ;  /* 0x0000001603028227 */ /* 0x040fe800078e00ff */
[----:B------:R-:W-:Y:S01]  /*6030*/  IMAD R6, R26, R6, R5 ;  /* 0x000000061a067224 */ /* 0x000fe200078e0205 */
[----:B------:R-:W-:Y:S04]  /*6040*/  @!P0 SHF.R.U32.HI R2, RZ, R23, R2 ;  /* 0x00000017ff028219 */ /* 0x000fe80000011602 */
[----:B------:R-:W-:Y:S02]  /*6050*/  @!P0 SEL R0, R3, R2, !P2 ;  /* 0x0000000203008207 */ /* 0x000fe40005000000 */
[----:B------:R-:W-:Y:S02]  /*6060*/  IADD3 R2, PT, PT, -R5, RZ, RZ ;  /* 0x000000ff05027210 */ /* 0x000fe40007ffe1ff */
[----:B------:R-:W-:Y:S01]  /*6070*/  @!P0 IADD3 R8, PT, PT, R15, -R0, RZ ;  /* 0x800000000f088210 */ /* 0x000fe20007ffe0ff */
[----:B------:R-:W-:Y:S02]  /*6080*/  @!P0 IMAD R0, R7, R6, R0 ;  /* 0x0000000607008224 */ /* 0x000fe400078e0200 */
[----:B------:R-:W-:Y:S02]  /*6090*/  IMAD R29, R24, R2, R29 ;  /* 0x00000002181d7224 */ /* 0x000fe400078e021d */
[----:B------:R-:W-:Y:S02]  /*60a0*/  @!P0 IMAD R5, R8, R26, R3 ;  /* 0x0000001a08058224 */ /* 0x000fe400078e0203 */
[----:B------:R-:W-:Y:S04]  /*60b0*/  @!P0 IMAD.MOV.U32 R3, RZ, RZ, R0 ;  /* 0x000000ffff038224 */ /* 0x000fe800078e0000 */
[----:B------:R-:W-:Y:S02]  /*60c0*/  IMAD R31, R3, R28, R31 ;  /* 0x0000001c031f7224 */ /* 0x000fe400078e021f */
[----:B------:R-:W-:Y:S07]  /*60d0*/  IMAD R29, R5, R24, R29 ;  /* 0x00000018051d7224 */ /* 0x000fee00078e021d */
.L_x_113:
[----:B-1----:R-:W-:Y:S01]  /*60e0*/  @!P1 ISETP.NE.AND P0, PT, R10, 0x1, PT ;  /* 0x000000010a00980c */ /* 0x002fe20003f05270 */
[----:B------:R-:W-:Y:S01]  /*60f0*/  @!P1 IMAD.HI.U32 R0, R31, R12, RZ ;  /* 0x0000000c1f009227 */ /* 0x000fe200078e00ff */
[----:B------:R-:W-:Y:S01]  /*6100*/  @!P1 ISETP.NE.AND P2, PT, R9, 0x1, PT ;  /* 0x000000010900980c */ /* 0x000fe20003f45270 */
[----:B------:R-:W-:Y:S01]  /*6110*/  ULOP3.LUT UP0, URZ, UR52, 0x90, URZ, 0xc0, !UPT ;  /* 0x0000009034ff7892 */ /* 0x000fe2000f80c0ff */
[----:B------:R-:W-:Y:S01]  /*6120*/  R2UR UR42, R21 ;  /* 0x00000000152a72ca */ /* 0x000fe200000e0000 */
[----:B------:R-:W-:Y:S01]  /*6130*/  @!P1 IMAD.HI.U32 R3, R29, R11, RZ ;  /* 0x0000000b1d039227 */ /* 0x000fe200078e00ff */
[----:B------:R-:W-:Y:S02]  /*6140*/  @!P1 SHF.R.U32.HI R0, RZ, R13, R0 ;  /* 0x0000000dff009219 */ /* 0x000fe40000011600 */
[----:B------:R-:W-:Y:S01]  /*6150*/  R2UR UR41, R20 ;  /* 0x00000000142972ca */ /* 0x000fe200000e0000 */
[----:B------:R-:W-:Y:S01]  /*6160*/  VIADD R78, R78, 0x1 ;  /* 0x000000014e4e7836 */ /* 0x000fe20000000000 */
[----:B------:R-:W-:Y:S02]  /*6170*/  @!P1 SHF.R.U32.HI R2, RZ, R14, R3 ;  /* 0x0000000eff029219 */ /* 0x000fe40000011603 */
[----:B------:R-:W-:Y:S02]  /*6180*/  @!P1 SEL R3, R31, R0, !P2 ;  /* 0x000000001f039207 */ /* 0x000fe40005000000 */
[----:B------:R-:W-:Y:S02]  /*6190*/  @!P1 SEL R2, R29, R2, !P0 ;  /* 0x000000021d029207 */ /* 0x000fe40004000000 */
[----:B------:R-:W-:Y:S01]  /*61a0*/  @P4 SHF.R.U32.HI R71, RZ, 0x10, R17 ;  /* 0x00000010ff474819 */ /* 0x000fe20000011611 */
[----:B------:R-:W-:Y:S02]  /*61b0*/  USHF.L.U32 UR42, UR42, 0x6, URZ ;  /* 0x000000062a2a7899 */ /* 0x000fe400080006ff */
[----:B------:R-:W-:Y:S02]  /*61c0*/  @!P1 IMAD.IADD R0, R2, 0x1, -R3 ;  /* 0x0000000102009824 */ /* 0x000fe400078e0a03 */
[----:B------:R-:W-:Y:S01]  /*61d0*/  @!P1 IMAD.IADD R2, R3, 0x1, -R2 ;  /* 0x0000000103029824 */ /* 0x000fe200078e0a02 */
[----:B------:R-:W-:Y:S01]  /*61e0*/  USHF.L.U32 UR41, UR41, 0x6, URZ ;  /* 0x0000000629297899 */ /* 0x000fe200080006ff */
[----:B------:R-:W-:Y:S02]  /*61f0*/  @!P1 IMAD R31, R0, R9, R31 ;  /* 0x00000009001f9224 */ /* 0x000fe400078e021f */
[----:B------:R-:W-:Y:S01]  /*6200*/  @!P1 IMAD R29, R2, R10, R29 ;  /* 0x0000000a021d9224 */ /* 0x000fe200078e021d */
[----:B------:R-:W-:Y:S08]  /*6210*/  BRA.U !UP0, `(.L_x_114) ;  /* 0x00000001087c7547 */ /* 0x000ff0000b800000 */
[----:B------:R-:W1:Y:S01]  /*6220*/  LDCU.64 UR8, c[0x4][0x80] ;  /* 0x01001000ff0877ac */ /* 0x000e620008000a00 */
[----:B------:R-:W-:Y:S01]  /*6230*/  MOV R2, 0x0 ;  /* 0x0000000000027802 */ /* 0x000fe20000000f00 */
[----:B------:R-:W-:Y:S02]  /*6240*/  HFMA2 R12, -RZ, RZ, 0, 5.9604644775390625e-08 ;  /* 0x00000001ff0c7431 */ /* 0x000fe400000001ff */
[----:B------:R-:W-:Y:S01]  /*6250*/  IMAD.MOV.U32 R8, RZ, RZ, 0x70 ;  /* 0x00000070ff087424 */ /* 0x000fe200078e00ff */
[----:B------:R2:W3:Y:S01]  /*6260*/  LDC.64 R14, c[0x4][R2] ;  /* 0x01000000020e7b82 */ /* 0x0004e20000000a00 */
[----:B------:R-:W4:Y:S01]  /*6270*/  LDCU.64 UR6, c[0x4][0x88] ;  /* 0x01001100ff0677ac */ /* 0x000f220008000a00 */
[----:B------:R-:W-:Y:S01]  /*6280*/  IMAD.MOV.U32 R13, RZ, RZ, RZ ;  /* 0x000000ffff0d7224 */ /* 0x000fe200078e00ff */
[----:B------:R-:W2:Y:S01]  /*6290*/  LDCU.64 UR4, c[0x4][0x8] ;  /* 0x01000100ff0477ac */ /* 0x000ea20008000a00 */
[----:B-1----:R-:W-:Y:S01]  /*62a0*/  MOV R5, UR9 ;  /* 0x0000000900057c02 */ /* 0x002fe20008000f00 */
[----:B------:R-:W-:Y:S01]  /*62b0*/  IMAD.U32 R4, RZ, RZ, UR8 ;  /* 0x00000008ff047e24 */ /* 0x000fe2000f8e00ff */
[----:B----4-:R-:W-:Y:S01]  /*62c0*/  MOV R7, UR7 ;  /* 0x0000000700077c02 */ /* 0x010fe20008000f00 */
[----:B------:R-:W-:Y:S01]  /*62d0*/  IMAD.U32 R6, RZ, RZ, UR6 ;  /* 0x00000006ff067e24 */ /* 0x000fe2000f8e00ff */
[----:B--2---:R-:W-:Y:S01]  /*62e0*/  MOV R11, UR5 ;  /* 0x00000005000b7c02 */ /* 0x004fe20008000f00 */
[----:B------:R-:W-:Y:S02]  /*62f0*/  IMAD.U32 R10, RZ, RZ, UR4 ;  /* 0x00000004ff0a7e24 */ /* 0x000fe4000f8e00ff */
[----:B------:R-:W-:Y:S07]  /*6300*/  LEPC R20, `(.L_x_115) ;  /* 0x000000001014794e */ /* 0x000fee0000000000 */
[----:B---3-5:R-:W-:Y:S05]  /*6310*/  CALL.ABS.NOINC R14 ;  /* 0x000000000e007343 */ /* 0x028fea0003c00000 */
.L_x_115:
[----:B------:R-:W1:Y:S01]  /*6320*/  LDCU.64 UR8, c[0x4][0x80] ;  /* 0x01001000ff0877ac */ /* 0x000e620008000a00 */
[----:B------:R-:W2:Y:S01]  /*6330*/  LDC.64 R2, c[0x4][R2] ;  /* 0x0100000002027b82 */ /* 0x000ea20000000a00 */
[----:B------:R-:W-:Y:S02]  /*6340*/  HFMA2 R12, -RZ, RZ, 0, 5.9604644775390625e-08 ;  /* 0x00000001ff0c7431 */ /* 0x000fe400000001ff */
[----:B------:R-:W-:Y:S02]  /*6350*/  IMAD.MOV.U32 R8, RZ, RZ, 0x70 ;  /* 0x00000070ff087424 */ /* 0x000fe400078e00ff */
[----:B------:R-:W-:Y:S01]  /*6360*/  IMAD.MOV.U32 R13, RZ, RZ, RZ ;  /* 0x000000ffff0d7224 */ /* 0x000fe200078e00ff */
[----:B------:R-:W3:Y:S01]  /*6370*/  LDCU.64 UR6, c[0x4][0x88] ;  /* 0x01001100ff0677ac */ /* 0x000ee20008000a00 */
[----:B------:R-:W4:Y:S01]  /*6380*/  LDCU.64 UR4, c[0x4][0x8] ;  /* 0x01000100ff0477ac */ /* 0x000f220008000a00 */
[----:B-1----:R-:W-:Y:S02]  /*6390*/  MOV R4, UR8 ;  /* 0x0000000800047c02 */ /* 0x002fe40008000f00 */
[----:B------:R-:W-:Y:S02]  /*63a0*/  MOV R5, UR9 ;  /* 0x0000000900057c02 */ /* 0x000fe40008000f00 */
[----:B---3--:R-:W-:Y:S01]  /*63b0*/  MOV R7, UR7 ;  /* 0x0000000700077c02 */ /* 0x008fe20008000f00 */
[----:B------:R-:W-:Y:S01]  /*63c0*/  IMAD.U32 R6, RZ, RZ, UR6 ;  /* 0x00000006ff067e24 */ /* 0x000fe2000f8e00ff */
[----:B----4-:R-:W-:Y:S01]  /*63d0*/  MOV R11, UR5 ;  /* 0x00000005000b7c02 */ /* 0x010fe20008000f00 */
[----:B------:R-:W-:Y:S02]  /*63e0*/  IMAD.U32 R10, RZ, RZ, UR4 ;  /* 0x00000004ff0a7e24 */ /* 0x000fe4000f8e00ff */
[----:B------:R-:W-:Y:S07]  /*63f0*/  LEPC R20, `(.L_x_114) ;  /* 0x000000001014794e */ /* 0x000fee0000000000 */
[----:B--2---:R-:W-:Y:S05]  /*6400*/  CALL.ABS.NOINC R2 ;  /* 0x0000000002007343 */ /* 0x004fea0003c00000 */
.L_x_114:
[----:B------:R-:W-:Y:S01]  /*6410*/  ISETP.NE.U32.AND P4, PT, R54, RZ, PT ;  /* 0x000000ff3600720c */ /* 0x000fe20003f85070 */
[----:B------:R-:W-:Y:S01]  /*6420*/  UISETP.NE.AND UP2, UPT, UR53, URZ, UPT ;  /* 0x000000ff3500728c */ /* 0x000fe2000bf45270 */
[----:B------:R-:W-:Y:S01]  /*6430*/  ISETP.NE.U32.AND P2, PT, RZ, UR38, PT ;  /* 0x00000026ff007c0c */ /* 0x000fe2000bf45070 */
[----:B------:R-:W-:Y:S01]  /*6440*/  UISETP.NE.U32.AND UP1, UPT, UR44, URZ, UPT ;  /* 0x000000ff2c00728c */ /* 0x000fe2000bf25070 */
[----:B------:R-:W-:Y:S01]  /*6450*/  ISETP.NE.AND.EX P4, PT, R55, RZ, PT, P4 ;  /* 0x000000ff3700720c */ /* 0x000fe20003f85340 */
[----:B------:R-:W-:Y:S01]  /*6460*/  UPLOP3.LUT UP0, UPT, UPT, UPT, UPT, 0x40, 0x4 ;  /* 0x000000000004789c */ /* 0x000fe20003f0e870 */
[----:B------:R-:W-:Y:S01]  /*6470*/  ISETP.NE.AND.EX P2, PT, RZ, UR39, PT, P2 ;  /* 0x00000027ff007c0c */ /* 0x000fe2000bf45320 */
[----:B------:R-:W-:Y:S01]  /*6480*/  UISETP.NE.AND.EX UP1, UPT, UR45, URZ, UPT, UP1 ;  /* 0x000000ff2d00728c */ /* 0x000fe2000bf25310 */
[----:B------:R-:W-:Y:S04]  /*6490*/  PLOP3.LUT P1, PT, PT, PT, UP2, 0x80, 0x8 ;  /* 0x000000000008781c */ /* 0x000fe80003f2f028 */
[----:B------:R-:W-:Y:S06]  /*64a0*/  @UP2 UPLOP3.LUT UP0, UPT, UPT, UPT, UP1, 0x80, 0x8 ;  /* 0x000000000008289c */ /* 0x000fec0003f0f010 */
[----:B------:R-:W-:Y:S01]  /*64b0*/  PLOP3.LUT P0, PT, PT, PT, UP0, 0x80, 0x8 ;  /* 0x000000000008781c */ /* 0x000fe20003f0f008 */
[----:B------:R-:W-:Y:S01]  /*64c0*/  @!UPT UIADD3 URZ, UPT, UPT, URZ, URZ, URZ ;  /* 0x000000fffffff290 */ /* 0x000fe2000fffe0ff */
[----:B------:R-:W-:Y:S11]  /*64d0*/  BRA.U !UP1, `(.L_x_116) ;  /* 0x0000000109387547 */ /* 0x000ff6000b800000 */
[----:B------:R-:W-:Y:S01]  /*64e0*/  UISETP.NE.U32.AND UP0, UPT, UR38, URZ, UPT ;  /* 0x000000ff2600728c */ /* 0x000fe2000bf05070 */
[----:B------:R-:W-:Y:S02]  /*64f0*/  HFMA2 R0, -RZ, RZ, 0, 5.9604644775390625e-08 ;  /* 0x00000001ff007431 */ /* 0x000fe400000001ff */
[----:B------:R-:W-:Y:S01]  /*6500*/  IMAD.MOV.U32 R59, RZ, RZ, 0x1 ;  /* 0x00000001ff3b7424 */ /* 0x000fe200078e00ff */
[----:B------:R-:W-:Y:S06]  /*6510*/  UISETP.NE.AND.EX UP0, UPT, UR39, URZ, UPT, UP0 ;  /* 0x000000ff2700728c */ /* 0x000fec000bf05300 */
[----:B------:R-:W-:Y:S05]  /*6520*/  PLOP3.LUT P3, PT, PT, PT, UP0, 0x80, 0x8 ;  /* 0x000000000008781c */ /* 0x000fea0003f6f008 */
[----:B------:R-:W1:Y:S01]  /*6530*/  @UP0 LDCU.64 UR6, c[0x0][0x888] ;  /* 0x00011100ff0607ac */ /* 0x000e620008000a00 */
[----:B------:R-:W-:Y:S07]  /*6540*/  @UP0 UIMAD UR4, UR36, UR44, URZ ;  /* 0x0000002c240402a4 */ /* 0x000fee000f8e02ff */
[----:B------:R-:W-:Y:S01]  /*6550*/  @!P3 PRMT R59, R0, 0x7610, R59 ;  /* 0x00007610003bb816 */ /* 0x000fe2000000003b */
[----:B-1----:R-:W-:Y:S03]  /*6560*/  @UP0 UIMAD.WIDE UR6, UR4, 0x4, UR6 ;  /* 0x00000004040608a5 */ /* 0x002fe6000f8e0206 */
[----:B------:R-:W1:Y:S03]  /*6570*/  @!UP0 LDCU UR4, c[0x0][0x880] ;  /* 0x00011000ff0487ac */ /* 0x000e660008000800 */
[----:B------:R-:W-:Y:S01]  /*6580*/  IMAD.U32 R2, RZ, RZ, UR6 ;  /* 0x00000006ff027e24 */ /* 0x000fe2000f8e00ff */
[----:B------:R-:W-:Y:S05]  /*6590*/  MOV R3, UR7 ;  /* 0x0000000700037c02 */ /* 0x000fea0008000f00 */
[----:B-----5:R2:W5:Y:S02]  /*65a0*/  @P3 LDG.E R35, desc[UR46][R2.64] ;  /* 0x0000002e02233981 */ /* 0x020564000c1e1900 */
[----:B-12---:R-:W-:Y:S02]  /*65b0*/  @!P3 IMAD.U32 R35, RZ, RZ, UR4 ;  /* 0x00000004ff23be24 */ /* 0x006fe4000f8e00ff */
.L_x_116:
[----:B------:R-:W-:Y:S05]  /*65c0*/  @!P4 BRA `(.L_x_117) ;  /* 0x000000000020c947 */ /* 0x000fea0003800000 */
[----:B------:R-:W-:Y:S04]  /*65d0*/  ISETP.NE.U32.AND P3, PT, R52, RZ, PT ;  /* 0x000000ff3400720c */ /* 0x000fe80003f65070 */
[----:B------:R-:W-:Y:S11]  /*65e0*/  ISETP.NE.AND.EX P3, PT, R53, RZ, PT, P3 ;  /* 0x000000ff3500720c */ /* 0x000ff60003f65330 */
[----:B------:R-:W-:Y:S02]  /*65f0*/  @!UPT UIADD3 URZ, UPT, UPT, URZ, URZ, URZ ;  /* 0x000000fffffff290 */ /* 0x000fe4000fffe0ff */
[----:B------:R-:W1:Y:S01]  /*6600*/  @P3 LDC.64 R2, c[0x0][0x8a8] ;  /* 0x00022a00ff023b82 */ /* 0x000e620000000a00 */
[----:B------:R-:W-:Y:S04]  /*6610*/  @P3 IMAD R0, R54, UR36, RZ ;  /* 0x0000002436003c24 */ /* 0x000fe8000f8e02ff */
[----:B-1----:R-:W-:Y:S05]  /*6620*/  @P3 IMAD.WIDE R2, R0, 0x4, R2 ;  /* 0x0000000400023825 */ /* 0x002fea00078e0202 */
[----:B-----5:R1:W5:Y:S02]  /*6630*/  @P3 LDG.E R32, desc[UR46][R2.64] ;  /* 0x0000002e02203981 */ /* 0x020364000c1e1900 */
[----:B-1----:R-:W2:Y:S02]  /*6640*/  @!P3 LDC R32, c[0x0][0x8a0] ;  /* 0x00022800ff20bb82 */ /* 0x002ea40000000800 */
.L_x_117:
[----:B-----5:R-:W-:Y:S01]  /*6650*/  FSETP.NEU.AND P3, PT, R35, RZ, PT ;  /* 0x000000ff2300720b */ /* 0x020fe20003f6d000 */
[----:B------:R-:W-:Y:S01]  /*6660*/  ULOP3.LUT UR4, UR51, 0x1, URZ, 0x3c, !UPT ;  /* 0x0000000133047892 */ /* 0x000fe2000f8e3cff */
[----:B------:R-:W-:Y:S01]  /*6670*/  SEL R5, RZ, 0xffffffff, P2 ;  /* 0xffffffffff057807 */ /* 0x000fe20001000000 */
[----:B------:R-:W-:Y:S01]  /*6680*/  IMAD.U32 R38, RZ, RZ, UR56 ;  /* 0x00000038ff267e24 */ /* 0x000fe2000f8e00ff */
[----:B------:R-:W-:Y:S01]  /*6690*/  @P1 LOP3.LUT P2, RZ, R59, 0xff, RZ, 0xc0, !PT ;  /* 0x000000ff3bff1812 */ /* 0x000fe2000784c0ff */
[----:B------:R-:W-:Y:S01]  /*66a0*/  IMAD.SHL.U32 R81, R68, 0x2, RZ ;  /* 0x0000000244517824 */ /* 0x000fe200078e00ff */
[----:B------:R-:W-:Y:S01]  /*66b0*/  @P1 SEL R2, RZ, 0xffffffff, P3 ;  /* 0xffffffffff021807 */ /* 0x000fe20001800000 */
[----:B------:R-:W-:Y:S01]  /*66c0*/  IMAD.U32 R83, RZ, RZ, UR4 ;  /* 0x00000004ff537e24 */ /* 0x000fe2000f8e00ff */
[----:B------:R-:W-:Y:S01]  /*66d0*/  LEA R76, R30, UR48, 0x3 ;  /* 0x000000301e4c7c11 */ /* 0x000fe2000f8e18ff */
[----:B------:R-:W-:Y:S01]  /*66e0*/  IMAD.SHL.U32 R38, R38, 0x1000, RZ ;  /* 0x0000100026267824 */ /* 0x000fe200078e00ff */
[----:B------:R-:W-:Y:S01]  /*66f0*/  @P0 SEL R2, R5, R2, !P2 ;  /* 0x0000000205020207 */ /* 0x000fe20005000000 */
[----:B------:R-:W-:Y:S01]  /*6700*/  BSSY B1, `(.L_x_118) ;  /* 0x0000035000017945 */ /* 0x000fe20003800000 */
[----:B------:R-:W-:Y:S01]  /*6710*/  SHF.L.U32 R3, R73, 0x1f, RZ ;  /* 0x0000001f49037819 */ /* 0x000fe200000006ff */
[----:B------:R-:W-:Y:S01]  /*6720*/  IMAD.MOV.U32 R82, RZ, RZ, 0x1 ;  /* 0x00000001ff527424 */ /* 0x000fe200078e00ff */
[----:B------:R-:W-:Y:S01]  /*6730*/  @P1 LOP3.LUT R2, R2, 0x1, RZ, 0xc0, !PT ;  /* 0x0000000102021812 */ /* 0x000fe200078ec0ff */
[----:B------:R-:W-:Y:S01]  /*6740*/  IMAD R34, R30, 0x20, R33 ;  /* 0x000000201e227824 */ /* 0x000fe200078e0221 */
[----:B------:R-:W-:Y:S01]  /*6750*/  PLOP3.LUT P2, PT, PT, PT, UP1, 0x80, 0x8 ;  /* 0x000000000008781c */ /* 0x000fe20003f4f018 */
[----:B------:R-:W-:Y:S01]  /*6760*/  IMAD.U32 R80, RZ, RZ, UR56 ;  /* 0x00000038ff507e24 */ /* 0x000fe2000f8e00ff */
[----:B------:R-:W-:Y:S01]  /*6770*/  ISETP.NE.U32.OR P5, PT, R2, 0x1, !P1 ;  /* 0x000000010200780c */ /* 0x000fe20004fa5470 */
[----:B------:R-:W-:Y:S01]  /*6780*/  IMAD.U32 R2, RZ, RZ, UR56 ;  /* 0x00000038ff027e24 */ /* 0x000fe2000f8e00ff */
[----:B------:R-:W-:Y:S02]  /*6790*/  CS2R R50, SRZ ;  /* 0x0000000000327805 */ /* 0x000fe4000001ff00 */
[----:B------:R-:W-:Y:S02]  /*67a0*/  CS2R R48, SRZ ;  /* 0x0000000000307805 */ /* 0x000fe4000001ff00 */
[----:B------:R-:W-:Y:S02]  /*67b0*/  P2R R79, PR, RZ, 0x20 ;  /* 0x00000020ff4f7803 */ /* 0x000fe40000000000 */
[----:B------:R-:W-:Y:S02]  /*67c0*/  CS2R R42, SRZ ;  /* 0x00000000002a7805 */ /* 0x000fe4000001ff00 */
[----:B------:R-:W-:Y:S02]  /*67d0*/  LEA R0, R2, UR48, 0x3 ;  /* 0x0000003002007c11 */ /* 0x000fe4000f8e18ff */
[----:B------:R-:W-:Y:S02]  /*67e0*/  CS2R R40, SRZ ;  /* 0x0000000000287805 */ /* 0x000fe4000001ff00 */
[----:B------:R-:W-:Y:S02]  /*67f0*/  SEL R2, RZ, 0xffffffff, P3 ;  /* 0xffffffffff027807 */ /* 0x000fe40001800000 */
[----:B------:R-:W-:Y:S02]  /*6800*/  LOP3.LUT P3, R77, R59, 0xff, RZ, 0xc0, !PT ;  /* 0x000000ff3b4d7812 */ /* 0x000fe4000786c0ff */
[----:B------:R-:W-:Y:S02]  /*6810*/  IADD3 R39, PT, PT, R38, UR48, R81 ;  /* 0x0000003026277c10 */ /* 0x000fe4000fffe051 */
[----:B------:R-:W-:Y:S02]  /*6820*/  @P5 SHF.L.U32 R7, R83, 0x1f, RZ ;  /* 0x0000001f53075819 */ /* 0x000fe400000006ff */
[----:B------:R-:W-:Y:S02]  /*6830*/  @P2 SEL R2, R5, R2, !P3 ;  /* 0x0000000205022207 */ /* 0x000fe40005800000 */
[----:B------:R-:W1:Y:S02]  /*6840*/  @P5 SYNCS.PHASECHK.TRANS64.TRYWAIT P1, [R0+URZ+0x110], R7 ;  /* 0x00011007000055a7 */ /* 0x000e6400080211ff */
[----:B------:R-:W-:Y:S04]  /*6850*/  LOP3.LUT R2, R2, 0x1, RZ, 0xc0, !PT ;  /* 0x0000000102027812 */ /* 0x000fe800078ec0ff */
[----:B------:R-:W-:Y:S04]  /*6860*/  ISETP.NE.U32.AND P4, PT, R2, 0x1, PT ;  /* 0x000000010200780c */ /* 0x000fe80003f85070 */
[----:B------:R-:W-:Y:S01]  /*6870*/  P2R R85, PR, RZ, 0x10 ;  /* 0x00000010ff557803 */ /* 0x000fe20000000000 */
[----:B------:R3:W4:Y:S01]  /*6880*/  SYNCS.PHASECHK.TRANS64.TRYWAIT P0, [R76+URZ+0x170], R3 ;  /* 0x000170034c0075a7 */ /* 0x00072200080011ff */
[----:B-1----:R-:W-:Y:S01]  /*6890*/  @P5 SEL R82, RZ, 0x1, !P1 ;  /* 0x00000001ff525807 */ /* 0x002fe20004800000 */
[----:B---3--:R-:W-:Y:S06]  /*68a0*/  @!P5 BRA `(.L_x_119) ;  /* 0x000000000068d947 */ /* 0x008fec0003800000 */
[----:B------:R-:W-:Y:S01]  /*68b0*/  LOP3.LUT P5, RZ, R69, 0x40, RZ, 0xc0, !PT ;  /* 0x0000004045ff7812 */ /* 0x000fe200078ac0ff */
[C---:B------:R-:W-:Y:S01]  /*68c0*/  VIADD R4, R39.reuse, 0x300 ;  /* 0x0000030027047836 */ /* 0x040fe20000000000 */
[----:B------:R-:W-:Y:S01]  /*68d0*/  ISETP.NE.AND P2, PT, R82, RZ, PT ;  /* 0x000000ff5200720c */ /* 0x000fe20003f45270 */
[----:B------:R-:W-:Y:S01]  /*68e0*/  BSSY B0, `(.L_x_120) ;  /* 0x000000d000007945 */ /* 0x000fe20003800000 */
[----:B------:R-:W-:Y:S01]  /*68f0*/  PLOP3.LUT P1, PT, PT, PT, PT, 0x8, 0x80 ;  /* 0x000000000080781c */ /* 0x000fe20003f2e170 */
[----:B------:R-:W-:Y:S01]  /*6900*/  @P4 VIADD R2, R39, 0x310 ;  /* 0x0000031027024836 */ /* 0x000fe20000000000 */
[----:B------:R-:W-:Y:S02]  /*6910*/  @P4 PLOP3.LUT P1, PT, P5, PT, PT, 0x80, 0x8 ;  /* 0x000000000008481c */ /* 0x000fe40002f2f070 */
[----:B------:R-:W-:Y:S02]  /*6920*/  CS2R R50, SRZ ;  /* 0x0000000000327805 */ /* 0x000fe4000001ff00 */
[----:B------:R-:W-:Y:S02]  /*6930*/  CS2R R48, SRZ ;  /* 0x0000000000307805 */ /* 0x000fe4000001ff00 */
[----:B------:R-:W-:Y:S02]  /*6940*/  CS2R R42, SRZ ;  /* 0x00000000002a7805 */ /* 0x000fe4000001ff00 */
[----:B------:R-:W-:Y:S05]  /*6950*/  CS2R R40, SRZ ;  /* 0x0000000000287805 */ /* 0x000fea000001ff00 */
[----:B------:R-:W-:Y:S01]  /*6960*/  @P1 VIADD R2, R4, 0xfffffff0 ;  /* 0xfffffff004021836 */ /* 0x000fe20000000000 */
[----:B------:R-:W-:Y:S06]  /*6970*/  @P2 BRA `(.L_x_121) ;  /* 0x00000000000c2947 */ /* 0x000fec0003800000 */
[----:B------:R-:W-:Y:S04]  /*6980*/  SHF.L.U32 R5, R83, 0x1f, RZ ;  /* 0x0000001f53057819 */ /* 0x000fe800000006ff */
[----:B------:R-:W1:Y:S02]  /*6990*/  SYNCS.PHASECHK.TRANS64.TRYWAIT P1, [R0+URZ+0x110], R5 ;  /* 0x00011005000075a7 */ /* 0x000e6400080211ff */
[----:B-1----:R-:W-:Y:S05]  /*69a0*/  @!P1 BRA `(.L_x_122) ;  /* 0x0000002400249947 */ /* 0x002fea0003800000 */
.L_x_121:
[----:B------:R-:W-:Y:S05]  /*69b0*/  BSYNC B0 ;  /* 0x0000000000007941 */ /* 0x000fea0003800000 */
.L_x_120:
[----:B------:R-:W-:Y:S01]  /*69c0*/  UIADD3 UR5, UPT, UPT, UR56, 0x1, URZ ;  /* 0x0000000138057890 */ /* 0x000fe2000fffe0ff */
[----:B------:R-:W-:Y:S03]  /*69d0*/  ISETP.NE.AND P1, PT, R85, RZ, PT ;  /* 0x000000ff5500720c */ /* 0x000fe60003f25270 */
[----:B------:R-:W-:Y:S04]  /*69e0*/  UISETP.NE.AND UP0, UPT, UR5, 0x3, UPT ;  /* 0x000000030500788c */ /* 0x000fe8000bf05270 */
[----:B------:R-:W-:Y:S02]  /*69f0*/  USEL UR4, URZ, 0x1, UP0 ;  /* 0x00000001ff047887 */ /* 0x000fe40008000000 */
[----:B------:R-:W-:Y:S04]  /*6a00*/  USEL UR5, UR5, URZ, UP0 ;  /* 0x000000ff05057287 */ /* 0x000fe80008000000 */
[----:B------:R3:W1:Y:S01]  /*6a10*/  @P1 LDS.128 R48, [R2] ;  /* 0x0000000002301984 */ /* 0x0006620000000c00 */
[----:B------:R-:W-:Y:S01]  /*6a20*/  LOP3.LUT R83, R83, UR4, RZ, 0x3c, !PT ;  /* 0x0000000453537c12 */ /* 0x000fe2000f8e3cff */
[----:B------:R-:W-:Y:S02]  /*6a30*/  IMAD.U32 R80, RZ, RZ, UR5 ;  /* 0x00000005ff507e24 */ /* 0x000fe4000f8e00ff */
[----:B------:R3:W1:Y:S04]  /*6a40*/  @P1 LDS.128 R40, [R39+0x300] ;  /* 0x0003000027281984 */ /* 0x0006680000000c00 */
.L_x_119:
[----:B------:R-:W-:Y:S05]  /*6a50*/  BSYNC B1 ;  /* 0x0000000000017941 */ /* 0x000fea0003800000 */
.L_x_118:
[----:B-1----:R-:W-:Y:S04]  /*6a60*/  SHF.R.U32.HI R5, RZ, 0x15, R34 ;  /* 0x00000015ff057819 */ /* 0x002fe80000011622 */
[----:B------:R-:W-:Y:S01]  /*6a70*/  LOP3.LUT P1, RZ, R5, 0x3, R70, 0x48, !PT ;  /* 0x0000000305ff7812 */ /* 0x000fe20007824846 */
[----:B------:R-:W-:Y:S01]  /*6a80*/  @!UPT UIADD3 URZ, UPT, UPT, URZ, URZ, URZ ;  /* 0x000000fffffff290 */ /* 0x000fe2000fffe0ff */
[----:B----4-:R-:W-:Y:S11]  /*6a90*/  @P0 BRA `(.L_x_123) ;  /* 0x0000000000080947 */ /* 0x010ff60003800000 */
[----:B------:R-:W1:Y:S02]  /*6aa0*/  SYNCS.PHASECHK.TRANS64.TRYWAIT P0, [R76+URZ+0x170], R3 ;  /* 0x000170034c0075a7 */ /* 0x000e6400080011ff */
[----:B-1----:R-:W-:Y:S05]  /*6ab0*/  @!P0 BRA `(.L_x_124) ;  /* 0x0000002000f48947 */ /* 0x002fea0003800000 */
.L_x_123:
[----:B------:R-:W-:Y:S05]  /*6ac0*/  @!P1 BRA `(.L_x_125) ;  /* 0x0000000000409947 */ /* 0x000fea0003800000 */
[----:B------:R-:W4:Y:S01]  /*6ad0*/  LDCU.64 UR8, c[0x4][0x70] ;  /* 0x01000e00ff0877ac */ /* 0x000f220008000a00 */
[----:B-1----:R-:W-:Y:S01]  /*6ae0*/  MOV R3, 0x0 ;  /* 0x0000000000037802 */ /* 0x002fe20000000f00 */
[----:B------:R-:W-:Y:S02]  /*6af0*/  HFMA2 R12, -RZ, RZ, 0, 5.9604644775390625e-08 ;  /* 0x00000001ff0c7431 */ /* 0x000fe400000001ff */
[----:B------:R-:W-:Y:S02]  /*6b00*/  IMAD.MOV.U32 R8, RZ, RZ, 0x192 ;  /* 0x00000192ff087424 */ /* 0x000fe400078e00ff */
[----:B------:R-:W-:Y:S01]  /*6b10*/  IMAD.MOV.U32 R13, RZ, RZ, RZ ;  /* 0x000000ffff0d7224 */ /* 0x000fe200078e00ff */
[----:B------:R-:W1:Y:S01]  /*6b20*/  LDCU.64 UR6, c[0x4][0x78] ;  /* 0x01000f00ff0677ac */ /* 0x000e620008000a00 */
[----:B---3--:R-:W3:Y:S01]  /*6b30*/  LDC.64 R2, c[0x4][R3] ;  /* 0x0100000003027b82 */ /* 0x008ee20000000a00 */
[----:B------:R-:W5:Y:S01]  /*6b40*/  LDCU.64 UR4, c[0x4][0x10] ;  /* 0x01000200ff0477ac */ /* 0x000f620008000a00 */
[----:B----4-:R-:W-:Y:S01]  /*6b50*/  MOV R5, UR9 ;  /* 0x0000000900057c02 */ /* 0x010fe20008000f00 */
[----:B------:R-:W-:Y:S01]  /*6b60*/  IMAD.U32 R4, RZ, RZ, UR8 ;  /* 0x00000008ff047e24 */ /* 0x000fe2000f8e00ff */
[----:B-1----:R-:W-:Y:S01]  /*6b70*/  MOV R7, UR7 ;  /* 0x0000000700077c02 */ /* 0x002fe20008000f00 */
[----:B------:R-:W-:Y:S01]  /*6b80*/  IMAD.U32 R6, RZ, RZ, UR6 ;  /* 0x00000006ff067e24 */ /* 0x000fe2000f8e00ff */
[----:B-----5:R-:W-:Y:S01]  /*6b90*/  MOV R11, UR5 ;  /* 0x00000005000b7c02 */ /* 0x020fe20008000f00 */
[----:B------:R-:W-:Y:S02]  /*6ba0*/  IMAD.U32 R10, RZ, RZ, UR4 ;  /* 0x00000004ff0a7e24 */ /* 0x000fe4000f8e00ff */
[----:B------:R-:W-:Y:S07]  /*6bb0*/  LEPC R20, `(.L_x_125) ;  /* 0x000000001014794e */ /* 0x000fee0000000000 */
[----:B--23--:R-:W-:Y:S05]  /*6bc0*/  CALL.ABS.NOINC R2 ;  /* 0x0000000002007343 */ /* 0x00cfea0003c00000 */
.L_x_125:
[----:B------:R-:W-:Y:S01]  /*6bd0*/  SHF.L.U32 R20, R40, 0x10, RZ ;  /* 0x0000001028147819 */ /* 0x000fe200000006ff */
[----:B------:R-:W-:Y:S05]  /*6be0*/  WARPSYNC.ALL ;  /* 0x0000000000007948 */ /* 0x000fea0003800000 */
[----:B------:R-:W-:Y:S01]  /*6bf0*/  R2UR UR4, R34 ;  /* 0x00000000220472ca */ /* 0x000fe200000e0000 */
[----:B------:R-:W-:Y:S01]  /*6c00*/  BSSY.RECONVERGENT B0, `(.L_x_126) ;  /* 0x0000055000007945 */ /* 0x000fe20003800200 */
[----:B------:R-:W-:Y:S02]  /*6c10*/  LOP3.LUT R21, R40, 0xffff0000, RZ, 0xc0, !PT ;  /* 0xffff000028157812 */ /* 0x000fe400078ec0ff */
[----:B------:R-:W-:Y:S02]  /*6c20*/  LOP3.LUT R36, R41, 0xffff0000, RZ, 0xc0, !PT ;  /* 0xffff000029247812 */ /* 0x000fe400078ec0ff */
[----:B------:R-:W-:Y:S02]  /*6c30*/  SHF.L.U32 R37, R43, 0x10, RZ ;  /* 0x000000102b257819 */ /* 0x000fe400000006ff */
[----:B------:R-:W-:Y:S02]  /*6c40*/  MOV R84, 0x10 ;  /* 0x0000001000547802 */ /* 0x000fe40000000f00 */
[----:B------:R-:W-:Y:S02]  /*6c50*/  LOP3.LUT P6, RZ, R69, 0x40, RZ, 0xc0, !PT ;  /* 0x0000004045ff7812 */ /* 0x000fe400078cc0ff */
[----:B------:R-:W-:Y:S01]  /*6c60*/  ISETP.NE.AND P0, PT, R74, RZ, PT ;  /* 0x000000ff4a00720c */ /* 0x000fe20003f05270 */
[----:B------:R-:W2:Y:S01]  /*6c70*/  LDTM.x16 R4, tmem[UR4] ;  /* 0x00000004000479ee */ /* 0x000ea20008240000 */
[----:B------:R-:W-:Y:S04]  /*6c80*/  SEL R84, R84, 0xfffffff0, !P6 ;  /* 0xfffffff054547807 */ /* 0x000fe80007000000 */
[----:B------:R-:W-:Y:S01]  /*6c90*/  IADD3 R86, PT, PT, R39, R84, RZ ;  /* 0x0000005427567210 */ /* 0x000fe20007ffe0ff */
[C---:B--2---:R-:W-:Y:S01]  /*6ca0*/  FMUL R0, R32.reuse, R4 ;  /* 0x0000000420007220 */ /* 0x044fe20000400000 */
[C---:B---3--:R-:W-:Y:S01]  /*6cb0*/  FMUL R2, R32.reuse, R5 ;  /* 0x0000000520027220 */ /* 0x048fe20000400000 */
[C---:B-1----:R-:W-:Y:S01]  /*6cc0*/  FMUL R3, R32.reuse, R6 ;  /* 0x0000000620037220 */ /* 0x042fe20000400000 */
[----:B------:R-:W-:Y:S01]  /*6cd0*/  FMUL R7, R32, R7 ;  /* 0x0000000720077220 */ /* 0x000fe20000400000 */
[----:B------:R-:W-:Y:S01]  /*6ce0*/  FFMA R0, R35, R20, R0 ;  /* 0x0000001423007223 */ /* 0x000fe20000000000 */
[----:B------:R-:W-:Y:S01]  /*6cf0*/  SHF.L.U32 R20, R41, 0x10, RZ ;  /* 0x0000001029147819 */ /* 0x000fe200000006ff */
[C---:B------:R-:W-:Y:S01]  /*6d00*/  FFMA R2, R35.reuse, R21, R2 ;  /* 0x0000001523027223 */ /* 0x040fe20000000002 */
[----:B------:R-:W-:Y:S01]  /*6d10*/  SHF.L.U32 R21, R42, 0x10, RZ ;  /* 0x000000102a157819 */ /* 0x000fe200000006ff */
[C---:B------:R-:W-:Y:S01]  /*6d20*/  FMUL R4, R32.reuse, R8 ;  /* 0x0000000820047220 */ /* 0x040fe20000400000 */
[----:B------:R-:W-:Y:S01]  /*6d30*/  FMUL R5, R32, R9 ;  /* 0x0000000920057220 */ /* 0x000fe20000400000 */
[C---:B------:R-:W-:Y:S01]  /*6d40*/  FFMA R3, R35.reuse, R20, R3 ;  /* 0x0000001423037223 */ /* 0x040fe20000000003 */
[----:B------:R-:W-:Y:S01]  /*6d50*/  LOP3.LUT R20, R42, 0xffff0000, RZ, 0xc0, !PT ;  /* 0xffff00002a147812 */ /* 0x000fe200078ec0ff */
[----:B------:R-:W-:Y:S01]  /*6d60*/  FFMA R7, R35, R36, R7 ;  /* 0x0000002423077223 */ /* 0x000fe20000000007 */
[----:B------:R-:W-:Y:S01]  /*6d70*/  LOP3.LUT R36, R43, 0xffff0000, RZ, 0xc0, !PT ;  /* 0xffff00002b247812 */ /* 0x000fe200078ec0ff */
[----:B------:R-:W-:Y:S01]  /*6d80*/  FMUL R6, R32, R10 ;  /* 0x0000000a20067220 */ /* 0x000fe20000400000 */
[----:B------:R-:W-:Y:S01]  /*6d90*/  F2FP.BF16.F32.PACK_AB R44, R2, R0 ;  /* 0x00000000022c723e */ /* 0x000fe200000010ff */
[----:B------:R-:W-:Y:S01]  /*6da0*/  FMUL R11, R32, R11 ;  /* 0x0000000b200b7220 */ /* 0x000fe20000400000 */
[----:B------:R-:W-:Y:S01]  /*6db0*/  F2FP.BF16.F32.PACK_AB R45, R7, R3 ;  /* 0x00000003072d723e */ /* 0x000fe200000010ff */
[C---:B------:R-:W-:Y:S01]  /*6dc0*/  FFMA R4, R35.reuse, R21, R4 ;  /* 0x0000001523047223 */ /* 0x040fe20000000004 */
[C---:B------:R-:W-:Y:S01]  /*6dd0*/  FFMA R5, R35.reuse, R20, R5 ;  /* 0x0000001423057223 */ /* 0x040fe20000000005 */
[C---:B------:R-:W-:Y:S01]  /*6de0*/  FFMA R6, R35.reuse, R37, R6 ;  /* 0x0000002523067223 */ /* 0x040fe20000000006 */
[----:B------:R-:W-:Y:S01]  /*6df0*/  SHF.L.U32 R20, R48, 0x10, RZ ;  /* 0x0000001030147819 */ /* 0x000fe200000006ff */
[----:B------:R-:W-:Y:S01]  /*6e00*/  FFMA R11, R35, R36, R11 ;  /* 0x00000024230b7223 */ /* 0x000fe2000000000b */
[----:B------:R-:W-:Y:S01]  /*6e10*/  FMUL R8, R32, R12 ;  /* 0x0000000c20087220 */ /* 0x000fe20000400000 */
[----:B------:R-:W-:Y:S01]  /*6e20*/  LOP3.LUT R36, R48, 0xffff0000, RZ, 0xc0, !PT ;  /* 0xffff000030247812 */ /* 0x000fe200078ec0ff */
[C---:B------:R-:W-:Y:S01]  /*6e30*/  FMUL R9, R32.reuse, R13 ;  /* 0x0000000d20097220 */ /* 0x040fe20000400000 */
[----:B------:R-:W-:Y:S01]  /*6e40*/  SHF.L.U32 R21, R49, 0x10, RZ ;  /* 0x0000001031157819 */ /* 0x000fe200000006ff */
[C---:B------:R-:W-:Y:S01]  /*6e50*/  FMUL R10, R32.reuse, R14 ;  /* 0x0000000e200a7220 */ /* 0x040fe20000400000 */
[----:B------:R-:W-:Y:S01]  /*6e60*/  FFMA R8, R35, R20, R8 ;  /* 0x0000001423087223 */ /* 0x000fe20000000008 */
[----:B------:R-:W-:Y:S01]  /*6e70*/  LOP3.LUT R20, R49, 0xffff0000, RZ, 0xc0, !PT ;  /* 0xffff000031147812 */ /* 0x000fe200078ec0ff */
[C---:B------:R-:W-:Y:S01]  /*6e80*/  FFMA R9, R35.reuse, R36, R9 ;  /* 0x0000002423097223 */ /* 0x040fe20000000009 */
[----:B------:R-:W-:Y:S01]  /*6e90*/  FMUL R15, R32, R15 ;  /* 0x0000000f200f7220 */ /* 0x000fe20000400000 */
[C---:B------:R-:W-:Y:S01]  /*6ea0*/  FFMA R10, R35.reuse, R21, R10 ;  /* 0x00000015230a7223 */ /* 0x040fe2000000000a */
[----:B------:R-:W-:Y:S01]  /*6eb0*/  SHF.L.U32 R21, R50, 0x10, RZ ;  /* 0x0000001032157819 */ /* 0x000fe200000006ff */
[----:B------:R-:W-:Y:S01]  /*6ec0*/  FMUL R12, R32, R16 ;  /* 0x00000010200c7220 */ /* 0x000fe20000400000 */
[----:B------:R-:W-:Y:S01]  /*6ed0*/  LOP3.LUT R36, R50, 0xffff0000, RZ, 0xc0, !PT ;  /* 0xffff000032247812 */ /* 0x000fe200078ec0ff */
[----:B------:R-:W-:Y:S01]  /*6ee0*/  FFMA R15, R35, R20, R15 ;  /* 0x00000014230f7223 */ /* 0x000fe2000000000f */
[C---:B------:R-:W-:Y:S01]  /*6ef0*/  FMUL R13, R32.reuse, R17 ;  /* 0x00000011200d7220 */ /* 0x040fe20000400000 */
[C---:B------:R-:W-:Y:S01]  /*6f00*/  SHF.L.U32 R37, R51.reuse, 0x10, RZ ;  /* 0x0000001033257819 */ /* 0x040fe200000006ff */
[C---:B------:R-:W-:Y:S01]  /*6f10*/  FMUL R14, R32.reuse, R18 ;  /* 0x00000012200e7220 */ /* 0x040fe20000400000 */
[----:B------:R-:W-:Y:S01]  /*6f20*/  LOP3.LUT R20, R51, 0xffff0000, RZ, 0xc0, !PT ;  /* 0xffff000033147812 */ /* 0x000fe200078ec0ff */
[----:B------:R-:W-:Y:S01]  /*6f30*/  FMUL R19, R32, R19 ;  /* 0x0000001320137220 */ /* 0x000fe20000400000 */
[----:B------:R-:W-:Y:S01]  /*6f40*/  F2FP.BF16.F32.PACK_AB R46, R5, R4 ;  /* 0x00000004052e723e */ /* 0x000fe200000010ff */
[----:B------:R-:W-:Y:S01]  /*6f50*/  FFMA R12, R35, R21, R12 ;  /* 0x00000015230c7223 */ /* 0x000fe2000000000c */
[----:B------:R-:W-:Y:S01]  /*6f60*/  F2FP.BF16.F32.PACK_AB R47, R11, R6 ;  /* 0x000000060b2f723e */ /* 0x000fe200000010ff */
[C---:B------:R-:W-:Y:S01]  /*6f70*/  FFMA R13, R35.reuse, R36, R13 ;  /* 0x00000024230d7223 */ /* 0x040fe2000000000d */
[C---:B------:R-:W-:Y:S01]  /*6f80*/  FFMA R14, R35.reuse, R37, R14 ;  /* 0x00000025230e7223 */ /* 0x040fe2000000000e */
[----:B------:R-:W-:Y:S01]  /*6f90*/  FFMA R19, R35, R20, R19 ;  /* 0x0000001423137223 */ /* 0x000fe20000000013 */
[----:B------:R-:W-:Y:S01]  /*6fa0*/  F2FP.BF16.F32.PACK_AB R64, R9, R8 ;  /* 0x000000080940723e */ /* 0x000fe200000010ff */
[----:B------:R1:W-:Y:S01]  /*6fb0*/  STS.128 [R39+0x300], R44 ;  /* 0x0003002c27007388 */ /* 0x0003e20000000c00 */
[----:B------:R-:W-:Y:S02]  /*6fc0*/  F2FP.BF16.F32.PACK_AB R65, R15, R10 ;  /* 0x0000000a0f41723e */ /* 0x000fe400000010ff */
[----:B------:R-:W-:Y:S02]  /*6fd0*/  F2FP.BF16.F32.PACK_AB R66, R13, R12 ;  /* 0x0000000c0d42723e */ /* 0x000fe400000010ff */
[----:B------:R-:W-:Y:S05]  /*6fe0*/  F2FP.BF16.F32.PACK_AB R67, R19, R14 ;  /* 0x0000000e1343723e */ /* 0x000fea00000010ff */
[----:B------:R1:W-:Y:S01]  /*6ff0*/  STS.128 [R86+0x300], R64 ;  /* 0x0003004056007388 */ /* 0x0003e20000000c00 */
[----:B------:R-:W-:Y:S01]  /*7000*/  @!PT LDS RZ, [RZ] ;  /* 0x00000000fffff984 */ /* 0x000fe20000000800 */
[----:B------:R-:W-:Y:S01]  /*7010*/  @!PT LDS RZ, [RZ] ;  /* 0x00000000fffff984 */ /* 0x000fe20000000800 */
[----:B------:R-:W-:Y:S01]  /*7020*/  @!PT LDS RZ, [RZ] ;  /* 0x00000000fffff984 */ /* 0x000fe20000000800 */
[----:B------:R-:W-:Y:S01]  /*7030*/  @!PT LDS RZ, [RZ] ;  /* 0x00000000fffff984 */ /* 0x000fe20000000800 */
[----:B------:R2:W-:Y:S07]  /*7040*/  MEMBAR.ALL.CTA ;  /* 0x0000000000007992 */ /* 0x0005ee0000008000 */
[----:B--2---:R-:W2:Y:S02]  /*7050*/  FENCE.VIEW.ASYNC.S ;  /* 0x00000000000073c6 */ /* 0x004ea40000000000 */
[----:B--2---:R-:W-:Y:S06]  /*7060*/  BAR.SYNC.DEFER_BLOCKING 0x1, 0x80 ;  /* 0x0042000000007b1d */ /* 0x004fec0000010000 */
[----:B------:R-:W-:Y:S05]  /*7070*/  @P0 BRA `(.L_x_127) ;  /* 0x0000000000340947 */ /* 0x000fea0003800000 */
[----:B------:R-:W-:Y:S01]  /*7080*/  R2UR UR10, R38 ;  /* 0x00000000260a72ca */ /* 0x000fe200000e0000 */
[----:B------:R-:W-:Y:S01]  /*7090*/  UIADD3 UR8, UP0, UPT, UR54, 0x680, URZ ;  /* 0x0000068036087890 */ /* 0x000fe2000ff1e0ff */
[----:B------:R-:W-:Y:S01]  /*70a0*/  UMOV UR43, UR36 ;  /* 0x00000024002b7c82 */ /* 0x000fe20008000000 */
[----:B------:R-:W-:Y:S02]  /*70b0*/  UIADD3 UR5, UPT, UPT, UR41, 0x20, URZ ;  /* 0x0000002029057890 */ /* 0x000fe4000fffe0ff */
[----:B------:R-:W-:Y:S01]  /*70c0*/  UIADD3.X UR9, UPT, UPT, URZ, UR55, URZ, UP0, !UPT ;  /* 0x00000037ff097290 */ /* 0x000fe200087fe4ff */
[----:B------:R-:W-:Y:S01]  /*70d0*/  UMOV UR6, UR42 ;  /* 0x0000002a00067c82 */ /* 0x000fe20008000000 */
[----:B------:R-:W-:Y:S06]  /*70e0*/  UMOV UR7, UR36 ;  /* 0x0000002400077c82 */ /* 0x000fec0008000000 */
[----:B------:R-:W-:Y:S04]  /*70f0*/  UIADD3 UR10, UPT, UPT, UR48, UR10, URZ ;  /* 0x0000000a300a7290 */ /* 0x000fe8000fffe0ff */
[----:B------:R-:W-:Y:S02]  /*7100*/  UIADD3 UR40, UPT, UPT, UR10, 0x300, URZ ;  /* 0x000003000a287890 */ /* 0x000fe4000fffe0ff */
[----:B------:R-:W-:Y:S07]  /*7110*/  UIADD3 UR4, UPT, UPT, UR10, 0xb00, URZ ;  /* 0x00000b000a047890 */ /* 0x000fee000fffe0ff */
[----:B------:R2:W-:Y:S02]  /*7120*/  UTMASTG.3D [UR40], [UR8] ;  /* 0x00000028080073b5 */ /* 0x0005e40008010000 */
[----:B------:R2:W-:Y:S02]  /*7130*/  UTMASTG.3D [UR4], [UR8] ;  /* 0x00000004080073b5 */ /* 0x0005e40008010000 */
[----:B--2---:R0:W-:Y:S02]  /*7140*/  UTMACMDFLUSH ;  /* 0x00000000000079b7 */ /* 0x0041e40000000000 */
.L_x_127:
[----:B------:R-:W-:Y:S05]  /*7150*/  BSYNC.RECONVERGENT B0 ;  /* 0x0000000000007941 */ /* 0x000fea0003800200 */
.L_x_126:
[----:B------:R-:W-:Y:S01]  /*7160*/  UIADD3 UR40, UPT, UPT, UR56, 0x1, URZ ;  /* 0x0000000138287890 */ /* 0x000fe2000fffe0ff */
[----:B------:R-:W-:Y:S03]  /*7170*/  BSSY.RECONVERGENT B0, `(.L_x_128) ;  /* 0x0000005000007945 */ /* 0x000fe60003800200 */
[----:B------:R-:W-:Y:S04]  /*7180*/  UISETP.NE.AND UP0, UPT, UR40, 0x3, UPT ;  /* 0x000000032800788c */ /* 0x000fe8000bf05270 */
[----:B------:R-:W-:Y:S01]  /*7190*/  USEL UR43, UR40, URZ, UP0 ;  /* 0x000000ff282b7287 */ /* 0x000fe20008000000 */
[----:B------:R-:W-:Y:S11]  /*71a0*/  @P0 BRA `(.L_x_129) ;  /* 0x0000000000040947 */ /* 0x000ff60003800000 */
[----:B------:R-:W-:Y:S04]  /*71b0*/  DEPBAR.LE SB0, 0x1 ;  /* 0x000080400000791a */ /* 0x000fe80000000000 */
.L_x_129:
[----:B------:R-:W-:Y:S05]  /*71c0*/  BSYNC.RECONVERGENT B0 ;  /* 0x0000000000007941 */ /* 0x000fea0003800200 */
.L_x_128:
[----:B------:R-:W-:Y:S01]  /*71d0*/  BAR.SYNC.DEFER_BLOCKING 0x1, 0x80 ;  /* 0x0042000000007b1d */ /* 0x000fe20000010000 */
[----:B------:R-:W-:Y:S01]  /*71e0*/  ISETP.NE.AND P1, PT, R79, RZ, PT ;  /* 0x000000ff4f00720c */ /* 0x000fe20003f25270 */
[----:B------:R-:W-:Y:S01]  /*71f0*/  UISETP.NE.AND UP0, UPT, UR50, URZ, UPT ;  /* 0x000000ff3200728c */ /* 0x000fe2000bf05270 */
[----:B------:R-:W-:Y:S11]  /*7200*/  LEA R2, R80, UR48, 0x3 ;  /* 0x0000003050027c11 */ /* 0x000ff6000f8e18ff */
[----:B------:R-:W-:Y:S01]  /*7210*/  @P1 SHF.L.U32 R3, R83, 0x1f, RZ ;  /* 0x0000001f53031819 */ /* 0x000fe200000006ff */
[----:B------:R-:W-:Y:S06]  /*7220*/  BRA.U !UP0, `(.L_x_130) ;  /* 0x0000000108247547 */ /* 0x000fec000b800000 */
[----:B------:R-:W-:Y:S01]  /*7230*/  IMAD.U32 R5, RZ, RZ, UR49 ;  /* 0x00000031ff057e24 */ /* 0x000fe2000f8e00ff */
[----:B------:R-:W-:Y:S01]  /*7240*/  MOV R0, UR37 ;  /* 0x0000002500007c02 */ /* 0x000fe20008000f00 */
[----:B------:R-:W-:Y:S03]  /*7250*/  UIADD3 UR49, UPT, UPT, UR49, 0x1, URZ ;  /* 0x0000000131317890 */ /* 0x000fe6000fffe0ff */
[----:B------:R-:W-:Y:S01]  /*7260*/  @P1 LEA R5, R5, UR48, 0x3 ;  /* 0x0000003005051c11 */ /* 0x000fe2000f8e18ff */
[----:B------:R-:W-:Y:S04]  /*7270*/  UISETP.NE.AND UP0, UPT, UR49, 0x3, UPT ;  /* 0x000000033100788c */ /* 0x000fe8000bf05270 */
[----:B------:R-:W-:Y:S01]  /*7280*/  @P1 VIADD R5, R5, 0x128 ;  /* 0x0000012805051836 */ /* 0x000fe20000000000 */
[----:B------:R-:W-:Y:S04]  /*7290*/  USEL UR49, UR49, URZ, UP0 ;  /* 0x000000ff31317287 */ /* 0x000fe80008000000 */
[----:B------:R-:W-:Y:S04]  /*72a0*/  @P1 PRMT R0, R0, 0x654, R5 ;  /* 0x0000065400001816 */ /* 0x000fe80000000005 */
[----:B------:R2:W-:Y:S04]  /*72b0*/  @P1 SYNCS.ARRIVE.TRANS64.RED.A1T0 RZ, [R0+URZ], RZ ;  /* 0x000000ff00ff19a7 */ /* 0x0005e800081004ff */
.L_x_130:
[----:B------:R-:W3:Y:S01]  /*72c0*/  @P1 SYNCS.PHASECHK.TRANS64.TRYWAIT P0, [R2+URZ+0x110], R3 ;  /* 0x00011003020015a7 */ /* 0x000ee200080011ff */
[----:B------:R-:W-:Y:S01]  /*72d0*/  BSSY B1, `(.L_x_131) ;  /* 0x0000012000017945 */ /* 0x000fe20003800000 */
[----:B---3--:R-:W-:Y:S03]  /*72e0*/  @P1 SEL R82, RZ, 0x1, !P0 ;  /* 0x00000001ff521807 */ /* 0x008fe60004000000 */
[----:B------:R-:W-:Y:S05]  /*72f0*/  @!P1 BRA `(.L_x_132) ;  /* 0x00000000003c9947 */ /* 0x000fea0003800000 */
[----:B------:R-:W-:Y:S01]  /*7300*/  ISETP.NE.AND P1, PT, R85, RZ, PT ;  /* 0x000000ff5500720c */ /* 0x000fe20003f25270 */
[----:B------:R-:W-:Y:S01]  /*7310*/  BSSY B0, `(.L_x_133) ;  /* 0x0000009000007945 */ /* 0x000fe20003800000 */
[----:B------:R-:W-:Y:S11]  /*7320*/  ISETP.NE.AND P0, PT, R82, RZ, PT ;  /* 0x000000ff5200720c */ /* 0x000ff60003f05270 */
[----:B------:R-:W-:Y:S05]  /*7330*/  @P1 IMAD R80, R80, 0x1000, R81 ;  /* 0x0000100050501824 */ /* 0x000fea00078e0251 */
[----:B------:R-:W-:Y:S05]  /*7340*/  @P1 IADD3 R3, PT, PT, R80, UR48, RZ ;  /* 0x0000003050031c10 */ /* 0x000fea000fffe0ff */
[----:B--2---:R-:W-:Y:S01]  /*7350*/  @P1 IMAD.IADD R0, R84, 0x1, R3 ;  /* 0x0000000154001824 */ /* 0x004fe200078e0203 */
[----:B------:R-:W-:Y:S06]  /*7360*/  @P0 BRA `(.L_x_134) ;  /* 0x00000000000c0947 */ /* 0x000fec0003800000 */
[----:B------:R-:W-:Y:S04]  /*7370*/  SHF.L.U32 R83, R83, 0x1f, RZ ;  /* 0x0000001f53537819 */ /* 0x000fe800000006ff */
[----:B------:R-:W2:Y:S02]  /*7380*/  SYNCS.PHASECHK.TRANS64.TRYWAIT P0, [R2+URZ+0x110], R83 ;  /* 0x00011053020075a7 */ /* 0x000ea400080011ff */
[----:B--2---:R-:W-:Y:S05]  /*7390*/  @!P0 BRA `(.L_x_135) ;  /* 0x0000001800d08947 */ /* 0x004fea0003800000 */
.L_x_134:
[----:B------:R-:W-:Y:S05]  /*73a0*/  BSYNC B0 ;  /* 0x0000000000007941 */ /* 0x000fea0003800000 */
.L_x_133:
[----:B------:R-:W-:Y:S11]  /*73b0*/  ISETP.NE.AND P0, PT, R85, RZ, PT ;  /* 0x000000ff5500720c */ /* 0x000ff60003f05270 */
[----:B------:R-:W-:Y:S02]  /*73c0*/  @!UPT UIADD3 URZ, UPT, UPT, URZ, URZ, URZ ;  /* 0x000000fffffff290 */ /* 0x000fe4000fffe0ff */
[----:B------:R3:W4:Y:S04]  /*73d0*/  @P0 LDS.128 R40, [R80+UR48+0x300] ;  /* 0x0003003050280984 */ /* 0x0007280008000c00 */
[----:B------:R3:W1:Y:S02]  /*73e0*/  @P0 LDS.128 R48, [R0+0x300] ;  /* 0x0003000000300984 */ /* 0x0006640000000c00 */
.L_x_132:
[----:B------:R-:W-:Y:S05]  /*73f0*/  BSYNC B1 ;  /* 0x0000000000017941 */ /* 0x000fea0003800000 */
.L_x_131:
[----:B------:R-:W-:Y:S05]  /*7400*/  VIADD R3, R34, 0x10 ;  /* 0x0000001022037836 */ /* 0x000fea0000000000 */
[----:B------:R-:W-:Y:S04]  /*7410*/  SHF.R.U32.HI R3, RZ, 0x15, R3 ;  /* 0x00000015ff037819 */ /* 0x000fe80000011603 */
[----:B------:R-:W-:Y:S11]  /*7420*/  LOP3.LUT P0, RZ, R3, 0x3, R70, 0x48, !PT ;  /* 0x0000000303ff7812 */ /* 0x000ff60007804846 */
[----:B------:R-:W-:Y:S02]  /*7430*/  @!UPT UIADD3 URZ, UPT, UPT, URZ, URZ, URZ ;  /* 0x000000fffffff290 */ /* 0x000fe4000fffe0ff */
[----:B------:R-:W-:Y:S05]  /*7440*/  @!P0 BRA `(.L_x_136) ;  /* 0x0000000000408947 */ /* 0x000fea0003800000 */
[----:B------:R-:W5:Y:S01]  /*7450*/  LDCU.64 UR8, c[0x4][0x70] ;  /* 0x01000e00ff0877ac */ /* 0x000f620008000a00 */
[----:B------:R-:W-:Y:S01]  /*7460*/  MOV R3, 0x0 ;  /* 0x0000000000037802 */ /* 0x000fe20000000f00 */
[----:B------:R-:W-:Y:S02]  /*7470*/  HFMA2 R12, -RZ, RZ, 0, 5.9604644775390625e-08 ;  /* 0x00000001ff0c7431 */ /* 0x000fe400000001ff */
[----:B------:R-:W-:Y:S02]  /*7480*/  IMAD.MOV.U32 R8, RZ, RZ, 0x192 ;  /* 0x00000192ff087424 */ /* 0x000fe400078e00ff */
[----:B------:R-:W-:Y:S01]  /*7490*/  IMAD.MOV.U32 R13, RZ, RZ, RZ ;  /* 0x000000ffff0d7224 */ /* 0x000fe200078e00ff */
[----:B------:R-:W3:Y:S01]  /*74a0*/  LDCU.64 UR6, c[0x4][0x78] ;  /* 0x01000f00ff0677ac */ /* 0x000ee20008000a00 */
[----:B--2---:R-:W2:Y:S01]  /*74b0*/  LDC.64 R2, c[0x4][R3] ;  /* 0x0100000003027b82 */ /* 0x004ea20000000a00 */
[----:B------:R-:W4:Y:S01]  /*74c0*/  LDCU.64 UR4, c[0x4][0x10] ;  /* 0x01000200ff0477ac */ /* 0x000f220008000a00 */
[----:B-----5:R-:W-:Y:S01]  /*74d0*/  MOV R5, UR9 ;  /* 0x0000000900057c02 */ /* 0x020fe20008000f00 */
[----:B------:R-:W-:Y:S01]  /*74e0*/  IMAD.U32 R4, RZ, RZ, UR8 ;  /* 0x00000008ff047e24 */ /* 0x000fe2000f8e00ff */
[----:B---3--:R-:W-:Y:S01]  /*74f0*/  MOV R7, UR7 ;  /* 0x0000000700077c02 */ /* 0x008fe20008000f00 */
[----:B------:R-:W-:Y:S01]  /*7500*/  IMAD.U32 R6, RZ, RZ, UR6 ;  /* 0x00000006ff067e24 */ /* 0x000fe2000f8e00ff */
[----:B----4-:R-:W-:Y:S01]  /*7510*/  MOV R11, UR5 ;  /* 0x00000005000b7c02 */ /* 0x010fe20008000f00 */
[----:B------:R-:W-:Y:S02]  /*7520*/  IMAD.U32 R10, RZ, RZ, UR4 ;  /* 0x00000004ff0a7e24 */ /* 0x000fe4000f8e00ff */
[----:B------:R-:W-:Y:S07]  /*7530*/  LEPC R20, `(.L_x_136) ;  /* 0x000000001014794e */ /* 0x000fee0000000000 */
[----:B-12---:R-:W-:Y:S05]  /*7540*/  CALL.ABS.NOINC R2 ;  /* 0x0000000002007343 */ /* 0x006fea0003c00000 */
.L_x_136:
[----:B------:R-:W-:Y:S01]  /*7550*/  ISETP.NE.AND P0, PT, R74, RZ, PT ;  /* 0x000000ff4a00720c */ /* 0x000fe20003f05270 */
[----:B------:R-:W-:Y:S05]  /*7560*/  WARPSYNC.ALL ;  /* 0x0000000000007948 */ /* 0x000fea0003800000 */
[----:B------:R-:W-:Y:S01]  /*7570*/  R2UR UR4, R34 ;  /* 0x00000000220472ca */ /* 0x000fe200000e0000 */
[----:B------:R-:W-:Y:S01]  /*7580*/  BSSY.RECONVERGENT B0, `(.L_x_137) ;  /* 0x000005a000007945 */ /* 0x000fe20003800200 */
[C---:B----4-:R-:W-:Y:S02]  /*7590*/  SHF.L.U32 R20, R40.reuse, 0x10, RZ ;  /* 0x0000001028147819 */ /* 0x050fe400000006ff */
[----:B------:R-:W-:Y:S02]  /*75a0*/  LOP3.LUT R36, R40, 0xffff0000, RZ, 0xc0, !PT ;  /* 0xffff000028247812 */ /* 0x000fe400078ec0ff */
[C---:B------:R-:W-:Y:S02]  /*75b0*/  SHF.L.U32 R21, R41.reuse, 0x10, RZ ;  /* 0x0000001029157819 */ /* 0x040fe400000006ff */
[----:B------:R-:W-:Y:S02]  /*75c0*/  LOP3.LUT R37, R41, 0xffff0000, RZ, 0xc0, !PT ;  /* 0xffff000029257812 */ /* 0x000fe400078ec0ff */
[C---:B-1----:R-:W-:Y:S02]  /*75d0*/  SHF.L.U32 R39, R42.reuse, 0x10, RZ ;  /* 0x000000102a277819 */ /* 0x042fe400000006ff */
[----:B------:R-:W-:Y:S01]  /*75e0*/  LOP3.LUT R38, R42, 0xffff0000, RZ, 0xc0, !PT ;  /* 0xffff00002a267812 */ /* 0x000fe200078ec0ff */
[----:B------:R-:W1:Y:S01]  /*75f0*/  LDTM.x16 R4, tmem[UR4+0x10] ;  /* 0x00001004000479ee */ /* 0x000e620008240000 */
[C---:B------:R-:W-:Y:S01]  /*7600*/  SHF.L.U32 R40, R43.reuse, 0x10, RZ ;  /* 0x000000102b287819 */ /* 0x040fe200000006ff */
[----:B------:R-:W-:Y:S01]  /*7610*/  NOP ;  /* 0x0000000000007918 */ /* 0x000fe20000000000 */
[----:B------:R-:W-:Y:S02]  /*7620*/  LOP3.LUT R42, R43, 0xffff0000, RZ, 0xc0, !PT ;  /* 0xffff00002b2a7812 */ /* 0x000fe400078ec0ff */
[C---:B------:R-:W-:Y:S02]  /*7630*/  SHF.L.U32 R41, R48.reuse, 0x10, RZ ;  /* 0x0000001030297819 */ /* 0x040fe400000006ff */
[----:B------:R-:W-:Y:S02]  /*7640*/  LOP3.LUT R44, R48, 0xffff0000, RZ, 0xc0, !PT ;  /* 0xffff0000302c7812 */ /* 0x000fe400078ec0ff */
[----:B------:R-:W-:Y:S02]  /*7650*/  MOV R81, UR43 ;  /* 0x0000002b00517c02 */ /* 0x000fe40008000f00 */
[C---:B------:R-:W-:Y:S02]  /*7660*/  SHF.L.U32 R43, R49.reuse, 0x10, RZ ;  /* 0x00000010312b7819 */ /* 0x040fe400000006ff */
[----:B------:R-:W-:Y:S02]  /*7670*/  LOP3.LUT R46, R49, 0xffff0000, RZ, 0xc0, !PT ;  /* 0xffff0000312e7812 */ /* 0x000fe400078ec0ff */
[----:B------:R-:W-:Y:S02]  /*7680*/  SHF.L.U32 R45, R50, 0x10, RZ ;  /* 0x00000010322d7819 */ /* 0x000fe400000006ff */
[----:B------:R-:W-:Y:S02]  /*7690*/  LEA R82, R81, R68, 0xb ;  /* 0x0000004451527211 */ /* 0x000fe400078e58ff */
[----:B------:R-:W-:Y:S02]  /*76a0*/  IADD3 R76, PT, PT, R76, 0x190, RZ ;  /* 0x000001904c4c7810 */ /* 0x000fe40007ffe0ff */
[----:B------:R-:W-:Y:S02]  /*76b0*/  LEA R85, R82, UR48, 0x1 ;  /* 0x0000003052557c11 */ /* 0x000fe4000f8e08ff */
[----:B------:R-:W-:Y:S01]  /*76c0*/  LOP3.LUT R76, R76, 0xfefffff8, RZ, 0xc0, !PT ;  /* 0xfefffff84c4c7812 */ /* 0x000fe200078ec0ff */
[----:B-1----:R-:W-:Y:S01]  /*76d0*/  FMUL R4, R32, R4 ;  /* 0x0000000420047220 */ /* 0x002fe20000400000 */
[----:B------:R-:W-:Y:S01]  /*76e0*/  IADD3 R84, PT, PT, R84, R85, RZ ;  /* 0x0000005554547210 */ /* 0x000fe20007ffe0ff */
[C---:B------:R-:W-:Y:S01]  /*76f0*/  FMUL R5, R32.reuse, R5 ;  /* 0x0000000520057220 */ /* 0x040fe20000400000 */
[----:B------:R1:W-:Y:S01]  /*7700*/  SYNCS.ARRIVE.TRANS64.RED.A1T0 RZ, [R76+URZ], RZ ;  /* 0x000000ff4cff79a7 */ /* 0x0003e200081004ff */
[C---:B------:R-:W-:Y:S01]  /*7710*/  FFMA R4, R35.reuse, R20, R4 ;  /* 0x0000001423047223 */ /* 0x040fe20000000004 */
[C---:B------:R-:W-:Y:S01]  /*7720*/  FMUL R6, R32.reuse, R6 ;  /* 0x0000000620067220 */ /* 0x040fe20000400000 */
[C---:B------:R-:W-:Y:S01]  /*7730*/  FFMA R5, R35.reuse, R36, R5 ;  /* 0x0000002423057223 */ /* 0x040fe20000000005 */
[C---:B--23--:R-:W-:Y:S01]  /*7740*/  FMUL R0, R32.reuse, R7 ;  /* 0x0000000720007220 */ /* 0x04cfe20000400000 */
[C---:B------:R-:W-:Y:S01]  /*7750*/  FMUL R2, R32.reuse, R8 ;  /* 0x0000000820027220 */ /* 0x040fe20000400000 */
[C---:B------:R-:W-:Y:S01]  /*7760*/  FMUL R3, R32.reuse, R9 ;  /* 0x0000000920037220 */ /* 0x040fe20000400000 */
[C---:B------:R-:W-:Y:S01]  /*7770*/  FFMA R6, R35.reuse, R21, R6 ;  /* 0x0000001523067223 */ /* 0x040fe20000000006 */
        /* <DEDUP_REMOVED lines=10> */
[----:B------:R-:W-:Y:S01]  /*7820*/  FMUL R15, R32, R15 ;  /* 0x0000000f200f7220 */ /* 0x000fe20000400000 */
[C---:B------:R-:W-:Y:S01]  /*7830*/  FFMA R8, R35.reuse, R41, R8 ;  /* 0x0000002923087223 */ /* 0x040fe20000000008 */
[----:B------:R-:W-:Y:S01]  /*7840*/  LOP3.LUT R48, R50, 0xffff0000, RZ, 0xc0, !PT ;  /* 0xffff000032307812 */ /* 0x000fe200078ec0ff */
[C---:B------:R-:W-:Y:S01]  /*7850*/  FMUL R12, R32.reuse, R16 ;  /* 0x00000010200c7220 */ /* 0x040fe20000400000 */
[----:B------:R-:W-:Y:S01]  /*7860*/  FFMA R9, R35, R44, R9 ;  /* 0x0000002c23097223 */ /* 0x000fe20000000009 */
[----:B------:R-:W-:Y:S01]  /*7870*/  SHF.L.U32 R47, R51, 0x10, RZ ;  /* 0x00000010332f7819 */ /* 0x000fe200000006ff */
[C---:B------:R-:W-:Y:S01]  /*7880*/  FMUL R13, R32.reuse, R17 ;  /* 0x00000011200d7220 */ /* 0x040fe20000400000 */
[----:B------:R-:W-:Y:S01]  /*7890*/  FFMA R10, R35, R43, R10 ;  /* 0x0000002b230a7223 */ /* 0x000fe2000000000a */
[----:B------:R-:W-:Y:S01]  /*78a0*/  LOP3.LUT R50, R51, 0xffff0000, RZ, 0xc0, !PT ;  /* 0xffff000033327812 */ /* 0x000fe200078ec0ff */
[C---:B------:R-:W-:Y:S01]  /*78b0*/  FMUL R14, R32.reuse, R18 ;  /* 0x00000012200e7220 */ /* 0x040fe20000400000 */
[----:B------:R-:W-:Y:S01]  /*78c0*/  FFMA R15, R35, R46, R15 ;  /* 0x0000002e230f7223 */ /* 0x000fe2000000000f */
[----:B------:R-:W-:Y:S01]  /*78d0*/  FMUL R19, R32, R19 ;  /* 0x0000001320137220 */ /* 0x000fe20000400000 */
[----:B------:R-:W-:Y:S01]  /*78e0*/  F2FP.BF16.F32.PACK_AB R64, R5, R4 ;  /* 0x000000040540723e */ /* 0x000fe200000010ff */
[C---:B------:R-:W-:Y:S01]  /*78f0*/  FFMA R12, R35.reuse, R45, R12 ;  /* 0x0000002d230c7223 */ /* 0x040fe2000000000c */
[----:B------:R-:W-:Y:S01]  /*7900*/  F2FP.BF16.F32.PACK_AB R65, R0, R6 ;  /* 0x000000060041723e */ /* 0x000fe200000010ff */
[----:B------:R-:W-:Y:S01]  /*7910*/  FFMA R13, R35, R48, R13 ;  /* 0x00000030230d7223 */ /* 0x000fe2000000000d */
[----:B------:R-:W-:Y:S01]  /*7920*/  F2FP.BF16.F32.PACK_AB R66, R3, R2 ;  /* 0x000000020342723e */ /* 0x000fe200000010ff */
[----:B------:R-:W-:Y:S01]  /*7930*/  FFMA R14, R35, R47, R14 ;  /* 0x0000002f230e7223 */ /* 0x000fe2000000000e */
[----:B------:R-:W-:Y:S01]  /*7940*/  F2FP.BF16.F32.PACK_AB R67, R11, R7 ;  /* 0x000000070b43723e */ /* 0x000fe200000010ff */
[----:B------:R-:W-:Y:S01]  /*7950*/  FFMA R19, R35, R50, R19 ;  /* 0x0000003223137223 */ /* 0x000fe20000000013 */
[----:B------:R-:W-:Y:S02]  /*7960*/  F2FP.BF16.F32.PACK_AB R80, R9, R8 ;  /* 0x000000080950723e */ /* 0x000fe400000010ff */
[----:B------:R-:W-:Y:S01]  /*7970*/  F2FP.BF16.F32.PACK_AB R81, R15, R10 ;  /* 0x0000000a0f51723e */ /* 0x000fe200000010ff */
[----:B------:R1:W-:Y:S01]  /*7980*/  STS.128 [R85+0x300], R64 ;  /* 0x0003004055007388 */ /* 0x0003e20000000c00 */
        /* <DEDUP_REMOVED lines=11> */
[----:B------:R-:W-:Y:S02]  /*7a40*/  UIADD3 UR12, UP0, UPT, UR54, 0x680, URZ ;  /* 0x00000680360c7890 */ /* 0x000fe4000ff1e0ff */
[----:B------:R-:W-:Y:S02]  /*7a50*/  ULEA UR4, UR43, UR48, 0xc ;  /* 0x000000302b047291 */ /* 0x000fe4000f8e60ff */
[----:B------:R-:W-:Y:S02]  /*7a60*/  UIADD3 UR9, UPT, UPT, UR41, 0x10, URZ ;  /* 0x0000001029097890 */ /* 0x000fe4000fffe0ff */
[----:B------:R-:W-:Y:S02]  /*7a70*/  UIADD3 UR8, UPT, UPT, UR4, 0x300, URZ ;  /* 0x0000030004087890 */ /* 0x000fe4000fffe0ff */
[----:B------:R-:W-:Y:S01]  /*7a80*/  UIADD3.X UR13, UPT, UPT, URZ, UR55, URZ, UP0, !UPT ;  /* 0x00000037ff0d7290 */ /* 0x000fe200087fe4ff */
[----:B------:R-:W-:Y:S01]  /*7a90*/  UMOV UR10, UR42 ;  /* 0x0000002a000a7c82 */ /* 0x000fe20008000000 */
[----:B------:R-:W-:Y:S01]  /*7aa0*/  UMOV UR11, UR36 ;  /* 0x00000024000b7c82 */ /* 0x000fe20008000000 */
[----:B------:R-:W-:Y:S02]  /*7ab0*/  UIADD3 UR5, UPT, UPT, UR41, 0x30, URZ ;  /* 0x0000003029057890 */ /* 0x000fe4000fffe0ff */
[----:B------:R-:W-:Y:S01]  /*7ac0*/  UIADD3 UR4, UPT, UPT, UR4, 0xb00, URZ ;  /* 0x00000b0004047890 */ /* 0x000fe2000fffe0ff */
[----:B------:R-:W-:Y:S03]  /*7ad0*/  UMOV UR6, UR42 ;  /* 0x0000002a00067c82 */ /* 0x000fe60008000000 */
[----:B------:R2:W-:Y:S01]  /*7ae0*/  UTMASTG.3D [UR8], [UR12] ;  /* 0x000000080c0073b5 */ /* 0x0005e20008010000 */
[----:B------:R-:W-:Y:S04]  /*7af0*/  UMOV UR7, UR36 ;  /* 0x0000002400077c82 */ /* 0x000fe80008000000 */
[----:B------:R2:W-:Y:S02]  /*7b00*/  UTMASTG.3D [UR4], [UR12] ;  /* 0x000000040c0073b5 */ /* 0x0005e40008010000 */
[----:B--2---:R0:W-:Y:S02]  /*7b10*/  UTMACMDFLUSH ;  /* 0x00000000000079b7 */ /* 0x0041e40000000000 */
.L_x_138:
[----:B------:R-:W-:Y:S05]  /*7b20*/  BSYNC.RECONVERGENT B0 ;  /* 0x0000000000007941 */ /* 0x000fea0003800200 */
.L_x_137:
[----:B------:R-:W-:Y:S01]  /*7b30*/  UIADD3 UR43, UPT, UPT, UR43, 0x1, URZ ;  /* 0x000000012b2b7890 */ /* 0x000fe2000fffe0ff */
[----:B------:R-:W-:Y:S03]  /*7b40*/  BSSY.RECONVERGENT B0, `(.L_x_139) ;  /* 0x0000008000007945 */ /* 0x000fe60003800200 */
[----:B------:R-:W-:Y:S04]  /*7b50*/  UISETP.NE.AND UP0, UPT, UR43, 0x3, UPT ;  /* 0x000000032b00788c */ /* 0x000fe8000bf05270 */
[----:B------:R-:W-:Y:S02]  /*7b60*/  UISETP.EQ.XOR UP1, UPT, UR40, 0x3, !UP0 ;  /* 0x000000032800788c */ /* 0x000fe4000c722a70 */
[----:B------:R-:W-:Y:S02]  /*7b70*/  USEL UR56, UR43, URZ, UP0 ;  /* 0x000000ff2b387287 */ /* 0x000fe40008000000 */
[----:B------:R-:W-:Y:S04]  /*7b80*/  USEL UR4, URZ, 0x1, !UP1 ;  /* 0x00000001ff047887 */ /* 0x000fe8000c800000 */
[----:B------:R-:W-:Y:S01]  /*7b90*/  ULOP3.LUT UR51, UR51, UR4, URZ, 0x3c, !UPT ;  /* 0x0000000433337292 */ /* 0x000fe2000f8e3cff */
[----:B------:R-:W-:Y:S11]  /*7ba0*/  @P0 BRA `(.L_x_140) ;  /* 0x0000000000040947 */ /* 0x000ff60003800000 */
[----:B------:R-:W-:Y:S04]  /*7bb0*/  DEPBAR.LE SB0, 0x1 ;  /* 0x000080400000791a */ /* 0x000fe80000000000 */
.L_x_140:
[----:B------:R-:W-:Y:S05]  /*7bc0*/  BSYNC.RECONVERGENT B0 ;  /* 0x0000000000007941 */ /* 0x000fea0003800200 */
.L_x_139:
[----:B------:R-:W-:Y:S01]  /*7bd0*/  BAR.SYNC.DEFER_BLOCKING 0x1, 0x80 ;  /* 0x0042000000007b1d */ /* 0x000fe20000010000 */
[----:B------:R-:W-:Y:S01]  /*7be0*/  UISETP.NE.AND UP0, UPT, UR50, -0x2, UPT ;  /* 0xfffffffe3200788c */ /* 0x000fe2000bf05270 */
[----:B------:R-:W-:Y:S08]  /*7bf0*/  IADD3 R0, PT, PT, R30, 0x1, RZ ;  /* 0x000000011e007810 */ /* 0x000ff00007ffe0ff */
[----:B------:R-:W-:Y:S05]  /*7c00*/  BRA.U !UP0, `(.L_x_141) ;  /* 0x0000000108287547 */ /* 0x000fea000b800000 */
[----:B------:R-:W-:Y:S01]  /*7c10*/  ISETP.NE.AND P0, PT, R79, RZ, PT ;  /* 0x000000ff4f00720c */ /* 0x000fe20003f05270 */
[----:B------:R-:W-:Y:S01]  /*7c20*/  IMAD.U32 R3, RZ, RZ, UR49 ;  /* 0x00000031ff037e24 */ /* 0x000fe2000f8e00ff */
[----:B------:R-:W-:Y:S01]  /*7c30*/  UIADD3 UR49, UPT, UPT, UR49, 0x1, URZ ;  /* 0x0000000131317890 */ /* 0x000fe2000fffe0ff */
[----:B------:R-:W-:Y:S03]  /*7c40*/  IMAD.U32 R2, RZ, RZ, UR37 ;  /* 0x00000025ff027e24 */ /* 0x000fe6000f8e00ff */
[----:B------:R-:W-:Y:S04]  /*7c50*/  UISETP.NE.AND UP0, UPT, UR49, 0x3, UPT ;  /* 0x000000033100788c */ /* 0x000fe8000bf05270 */
[----:B------:R-:W-:Y:S03]  /*7c60*/  USEL UR49, UR49, URZ, UP0 ;  /* 0x000000ff31317287 */ /* 0x000fe60008000000 */
[----:B------:R-:W-:Y:S05]  /*7c70*/  @P0 LEA R3, R3, UR48, 0x3 ;  /* 0x0000003003030c11 */ /* 0x000fea000f8e18ff */
[----:B------:R-:W-:Y:S05]  /*7c80*/  @P0 VIADD R3, R3, 0x128 ;  /* 0x0000012803030836 */ /* 0x000fea0000000000 */
[----:B------:R-:W-:Y:S04]  /*7c90*/  @P0 PRMT R2, R2, 0x654, R3 ;  /* 0x0000065402020816 */ /* 0x000fe80000000003 */
[----:B------:R2:W-:Y:S03]  /*7ca0*/  @P0 SYNCS.ARRIVE.TRANS64.RED.A1T0 RZ, [R2+URZ], RZ ;  /* 0x000000ff02ff09a7 */ /* 0x0005e600081004ff */
.L_x_141:
[----:B------:R-:W-:Y:S01]  /*7cb0*/  ISETP.NE.AND P2, PT, R75, RZ, PT ;  /* 0x000000ff4b00720c */ /* 0x000fe20003f45270 */
[----:B------:R-:W-:Y:S01]  /*7cc0*/  UIADD3 UR50, UPT, UPT, UR50, 0x2, URZ ;  /* 0x0000000232327890 */ /* 0x000fe2000fffe0ff */
[----:B------:R-:W-:Y:S01]  /*7cd0*/  ISETP.NE.AND P0, PT, R78, 0x2, PT ;  /* 0x000000024e00780c */ /* 0x000fe20003f05270 */
[----:B------:R-:W-:Y:S01]  /*7ce0*/  IMAD.IADD R20, R29, 0x1, R58 ;  /* 0x000000011d147824 */ /* 0x000fe200078e023a */
[----:B------:R-:W-:Y:S01]  /*7cf0*/  ISETP.NE.AND P1, PT, R0, 0x4, PT ;  /* 0x000000040000780c */ /* 0x000fe20003f25270 */
[----:B------:R-:W-:Y:S01]  /*7d00*/  IMAD.IADD R21, R31, 0x1, R60 ;  /* 0x000000011f157824 */ /* 0x000fe200078e023c */
[----:B------:R-:W-:Y:S02]  /*7d10*/  SEL R3, RZ, 0x1, P0 ;  /* 0x00000001ff037807 */ /* 0x000fe40000000000 */
[----:B--2---:R-:W-:Y:S02]  /*7d20*/  SEL R2, RZ, 0x1, P1 ;  /* 0x00000001ff027807 */ /* 0x004fe40000800000 */
[----:B------:R-:W-:Y:S02]  /*7d30*/  LOP3.LUT R72, R72, R3, RZ, 0x3c, !PT ;  /* 0x0000000348487212 */ /* 0x000fe400078e3cff */
[----:B------:R-:W-:Y:S02]  /*7d40*/  LOP3.LUT R73, R73, R2, RZ, 0x3c, !PT ;  /* 0x0000000249497212 */ /* 0x000fe400078e3cff */
[----:B------:R-:W-:Y:S02]  /*7d50*/  @P2 R2UR UR36, R71 ;  /* 0x00000000472422ca */ /* 0x000fe400000e0000 */
[----:B------:R-:W-:Y:S02]  /*7d60*/  SEL R78, R78, RZ, P0 ;  /* 0x000000ff4e4e7207 */ /* 0x000fe40000000000 */
[----:B------:R-:W-:Y:S01]  /*7d70*/  SEL R30, R0, RZ, P1 ;  /* 0x000000ff001e7207 */ /* 0x000fe20000800000 */
[----:B------:R-:W-:Y:S10]  /*7d80*/  @P2 BRA `(.L_x_142) ;  /* 0xffffffdc00c82947 */ /* 0x000ff4000383ffff */
[----:B------:R-:W-:-:S09]  /*7d90*/  UISETP.NE.AND UP0, UPT, UR53, URZ, UPT ;  /* 0x000000ff3500728c */ /* 0x000fd2000bf05270 */
[----:B------:R-:W-:Y:S05]  /*7da0*/  BRA.U !UP0, `(.L_x_143) ;  /* 0x0000000108487547 */ /* 0x000fea000b800000 */
[----:B------:R-:W2:Y:S02]  /*7db0*/  LDCU.64 UR4, c[0x0][0x890] ;  /* 0x00011200ff0477ac */ /* 0x000ea40008000a00 */
[----:B--2---:R-:W-:-:S04]  /*7dc0*/  UISETP.NE.U32.AND UP0, UPT, UR4, URZ, UPT ;  /* 0x000000ff0400728c */ /* 0x004fc8000bf05070 */
[----:B------:R-:W-:-:S09]  /*7dd0*/  UISETP.NE.AND.EX UP0, UPT, UR5, URZ, UPT, UP0 ;  /* 0x000000ff0500728c */ /* 0x000fd2000bf05300 */
[----:B------:R-:W-:Y:S05]  /*7de0*/  BRA.U UP0, `(.L_x_144) ;  /* 0x00000001000c7547 */ /* 0x000fea000b800000 */
[----:B------:R-:W-:-:S13]  /*7df0*/  FSETP.NEU.AND P0, PT, R35, RZ, PT ;  /* 0x000000ff2300720b */ /* 0x000fda0003f0d000 */
[----:B------:R-:W-:Y:S05]  /*7e00*/  @!P0 EXIT ;  /* 0x000000000000894d */ /* 0x000fea0003800000 */
[----:B------:R-:W-:Y:S05]  /*7e10*/  BRA `(.L_x_143) ;  /* 0x00000000002c7947 */ /* 0x000fea0003800000 */
.L_x_144:
[----:B------:R-:W-:Y:S01]  /*7e20*/  ISETP.NE.AND P0, PT, R77, RZ, PT ;  /* 0x000000ff4d00720c */ /* 0x000fe20003f05270 */
[----:B------:R-:W-:-:S12]  /*7e30*/  BSSY.RECONVERGENT B0, `(.L_x_143) ;  /* 0x0000009000007945 */ /* 0x000fd80003800200 */
[----:B------:R-:W-:Y:S05]  /*7e40*/  @P0 BRA `(.L_x_145) ;  /* 0x0000000000140947 */ /* 0x000fea0003800000 */
[----:B------:R-:W2:Y:S02]  /*7e50*/  LDCU.64 UR4, c[0x0][0x888] ;  /* 0x00011100ff0477ac */ /* 0x000ea40008000a00 */
[----:B--2---:R-:W-:-:S04]  /*7e60*/  ISETP.NE.U32.AND P0, PT, RZ, UR4, PT ;  /* 0x00000004ff007c0c */ /* 0x004fc8000bf05070 */
[----:B------:R-:W-:-:S13]  /*7e70*/  ISETP.NE.AND.EX P0, PT, RZ, UR5, PT, P0 ;  /* 0x00000005ff007c0c */ /* 0x000fda000bf05300 */
[----:B------:R-:W-:Y:S05]  /*7e80*/  @!P0 EXIT ;  /* 0x000000000000894d */ /* 0x000fea0003800000 */
[----:B------:R-:W-:Y:S05]  /*7e90*/  BRA `(.L_x_146) ;  /* 0x0000000000087947 */ /* 0x000fea0003800000 */
.L_x_145:
[----:B------:R-:W-:-:S13]  /*7ea0*/  FSETP.NEU.AND P0, PT, R35, RZ, PT ;  /* 0x000000ff2300720b */ /* 0x000fda0003f0d000 */
[----:B------:R-:W-:Y:S05]  /*7eb0*/  @!P0 EXIT ;  /* 0x000000000000894d */ /* 0x000fea0003800000 */
.L_x_146:
[----:B------:R-:W-:Y:S05]  /*7ec0*/  BSYNC.RECONVERGENT B0 ;  /* 0x0000000000007941 */ /* 0x000fea0003800200 */
.L_x_143:
[----:B------:R-:W-:Y:S01]  /*7ed0*/  ULEA UR4, UR49, UR48, 0x3 ;  /* 0x0000003031047291 */ /* 0x000fe2000f8e18ff */
[----:B------:R-:W-:-:S04]  /*7ee0*/  DEPBAR.LE SB0, 0x0 ;  /* 0x000080000000791a */ /* 0x000fc80000000000 */
[----:B------:R-:W-:-:S04]  /*7ef0*/  UIADD3 UR4, UPT, UPT, UR4, 0x128, URZ ;  /* 0x0000012804047890 */ /* 0x000fc8000fffe0ff */
[----:B------:R-:W-:-:S09]  /*7f00*/  UPRMT UR4, UR37, 0x654, UR4 ;  /* 0x0000065425047896 */ /* 0x000fd20008000004 */
[----:B------:R-:W-:Y:S01]  /*7f10*/  SYNCS.ARRIVE.TRANS64.RED.A1T0 RZ, [UR4], RZ ;  /* 0x000000ffffff79a7 */ /* 0x000fe20008100404 */
[----:B------:R-:W-:Y:S05]  /*7f20*/  EXIT ;  /* 0x000000000000794d */ /* 0x000fea0003800000 */
.L_x_25:
[----:B--2---:R2:W4:Y:S02]  /*7f30*/  SYNCS.PHASECHK.TRANS64.TRYWAIT P0, [R3+URZ+0x1c0], R2 ;  /* 0x0001c002030075a7 */ /* 0x00452400080011ff */
[----:B----4-:R-:W-:Y:S05]  /*7f40*/  @!P0 NANOSLEEP.SYNCS 0x989680 ;  /* 0x009896800000895d */ /* 0x010fea0003900000 */
[----:B------:R-:W4:Y:S02]  /*7f50*/  @!P0 SYNCS.PHASECHK.TRANS64 P0, [R3+URZ+0x1c0], R2 ;  /* 0x0001c002030085a7 */ /* 0x000f2400080010ff */
[----:B----4-:R-:W-:Y:S05]  /*7f60*/  @!P0 BRA `(.L_x_25) ;  /* 0xfffffffc00f08947 */ /* 0x010fea000383ffff */
[----:B------:R-:W-:Y:S05]  /*7f70*/  BRA `(.L_x_147) ;  /* 0xffffff9800947947 */ /* 0x000fea000383ffff */
.L_x_28:
[----:B-1----:R-:W-:-:S07]  /*7f80*/  MOV R2, UR33 ;  /* 0x0000002100027c02 */ /* 0x002fce0008000f00 */
.L_x_148:
[----:B-1----:R1:W2:Y:S02]  /*7f90*/  SYNCS.PHASECHK.TRANS64.TRYWAIT P0, [R2+URZ+0x88], R5 ;  /* 0x00008805020075a7 */ /* 0x0022a400080011ff */
[----:B--2---:R-:W-:Y:S05]  /*7fa0*/  @!P0 NANOSLEEP.SYNCS 0x989680 ;  /* 0x009896800000895d */ /* 0x004fea0003900000 */
[----:B------:R-:W2:Y:S02]  /*7fb0*/  @!P0 SYNCS.PHASECHK.TRANS64 P0, [R2+URZ+0x88], R5 ;  /* 0x00008805020085a7 */ /* 0x000ea400080010ff */
[----:B--2---:R-:W-:Y:S05]  /*7fc0*/  @!P0 BRA `(.L_x_148) ;  /* 0xfffffffc00f08947 */ /* 0x004fea000383ffff */
[----:B------:R-:W-:Y:S05]  /*7fd0*/  BRA `(.L_x_27) ;  /* 0xffffff9800fc7947 */ /* 0x000fea000383ffff */
.L_x_35:
[----:B-1----:R-:W-:-:S07]  /*7fe0*/  MOV R2, UR17 ;  /* 0x0000001100027c02 */ /* 0x002fce0008000f00 */
.L_x_149:
[----:B-1----:R1:W2:Y:S02]  /*7ff0*/  SYNCS.PHASECHK.TRANS64.TRYWAIT P0, [R2+URZ+0x88], R5 ;  /* 0x00008805020075a7 */ /* 0x0022a400080011ff */
[----:B--2---:R-:W-:Y:S05]  /*8000*/  @!P0 NANOSLEEP.SYNCS 0x989680 ;  /* 0x009896800000895d */ /* 0x004fea0003900000 */
[----:B------:R-:W2:Y:S02]  /*8010*/  @!P0 SYNCS.PHASECHK.TRANS64 P0, [R2+URZ+0x88], R5 ;  /* 0x00008805020085a7 */ /* 0x000ea400080010ff */
[----:B--2---:R-:W-:Y:S05]  /*8020*/  @!P0 BRA `(.L_x_149) ;  /* 0xfffffffc00f08947 */ /* 0x004fea000383ffff */
[----:B------:R-:W-:Y:S05]  /*8030*/  BRA `(.L_x_34) ;  /* 0xffffff9c00b87947 */ /* 0x000fea000383ffff */
.L_x_40:
[----:B-1----:R1:W2:Y:S02]  /*8040*/  SYNCS.PHASECHK.TRANS64.TRYWAIT P0, [R2+URZ+0x150], R3 ;  /* 0x00015003020075a7 */ /* 0x0022a400080011ff */
[----:B--2---:R-:W-:Y:S05]  /*8050*/  @!P0 NANOSLEEP.SYNCS 0x989680 ;  /* 0x009896800000895d */ /* 0x004fea0003900000 */
[----:B------:R-:W2:Y:S02]  /*8060*/  @!P0 SYNCS.PHASECHK.TRANS64 P0, [R2+URZ+0x150], R3 ;  /* 0x00015003020085a7 */ /* 0x000ea400080010ff */
[----:B--2---:R-:W-:Y:S05]  /*8070*/  @!P0 BRA `(.L_x_40) ;  /* 0xfffffffc00f08947 */ /* 0x004fea000383ffff */
[----:B------:R-:W-:Y:S05]  /*8080*/  BRA `(.L_x_150) ;  /* 0xffffffa0005c7947 */ /* 0x000fea000383ffff */
.L_x_44:
[----:B---3--:R-:W-:-:S07]  /*8090*/  MOV R0, UR4 ;  /* 0x0000000400007c02 */ /* 0x008fce0008000f00 */
.L_x_151:
[----:B-1----:R1:W2:Y:S02]  /*80a0*/  SYNCS.PHASECHK.TRANS64.TRYWAIT P0, [R0+URZ], R3 ;  /* 0x00000003000075a7 */ /* 0x0022a400080011ff */
[----:B--2---:R-:W-:Y:S05]  /*80b0*/  @!P0 NANOSLEEP.SYNCS 0x989680 ;  /* 0x009896800000895d */ /* 0x004fea0003900000 */
[----:B------:R-:W2:Y:S02]  /*80c0*/  @!P0 SYNCS.PHASECHK.TRANS64 P0, [R0+URZ], R3 ;  /* 0x00000003000085a7 */ /* 0x000ea400080010ff */
[----:B--2---:R-:W-:Y:S05]  /*80d0*/  @!P0 BRA `(.L_x_151) ;  /* 0xfffffffc00f08947 */ /* 0x004fea000383ffff */
[----:B------:R-:W-:Y:S05]  /*80e0*/  BRA `(.L_x_152) ;  /* 0xffffffa400cc7947 */ /* 0x000fea000383ffff */
.L_x_45:
[----:B---3--:R-:W-:-:S07]  /*80f0*/  MOV R0, UR4 ;  /* 0x0000000400007c02 */ /* 0x008fce0008000f00 */
.L_x_153:
[----:B-1----:R1:W2:Y:S02]  /*8100*/  SYNCS.PHASECHK.TRANS64.TRYWAIT P0, [R0+URZ], R3 ;  /* 0x00000003000075a7 */ /* 0x0022a400080011ff */
[----:B--2---:R-:W-:Y:S05]  /*8110*/  @!P0 NANOSLEEP.SYNCS 0x989680 ;  /* 0x009896800000895d */ /* 0x004fea0003900000 */
[----:B------:R-:W2:Y:S02]  /*8120*/  @!P0 SYNCS.PHASECHK.TRANS64 P0, [R0+URZ], R3 ;  /* 0x00000003000085a7 */ /* 0x000ea400080010ff */
[----:B--2---:R-:W-:Y:S05]  /*8130*/  @!P0 BRA `(.L_x_153) ;  /* 0xfffffffc00f08947 */ /* 0x004fea000383ffff */
[----:B------:R-:W-:Y:S05]  /*8140*/  BRA `(.L_x_154) ;  /* 0xffffffa400d87947 */ /* 0x000fea000383ffff */
.L_x_46:
[----:B---3--:R-:W-:-:S07]  /*8150*/  MOV R0, UR4 ;  /* 0x0000000400007c02 */ /* 0x008fce0008000f00 */
.L_x_155:
[----:B-1----:R1:W2:Y:S02]  /*8160*/  SYNCS.PHASECHK.TRANS64.TRYWAIT P0, [R0+URZ], R3 ;  /* 0x00000003000075a7 */ /* 0x0022a400080011ff */
[----:B--2---:R-:W-:Y:S05]  /*8170*/  @!P0 NANOSLEEP.SYNCS 0x989680 ;  /* 0x009896800000895d */ /* 0x004fea0003900000 */
[----:B------:R-:W2:Y:S02]  /*8180*/  @!P0 SYNCS.PHASECHK.TRANS64 P0, [R0+URZ], R3 ;  /* 0x00000003000085a7 */ /* 0x000ea400080010ff */
[----:B--2---:R-:W-:Y:S05]  /*8190*/  @!P0 BRA `(.L_x_155) ;  /* 0xfffffffc00f08947 */ /* 0x004fea000383ffff */
[----:B------:R-:W-:Y:S05]  /*81a0*/  BRA `(.L_x_156) ;  /* 0xffffffa400e47947 */ /* 0x000fea000383ffff */
.L_x_47:
[----:B---3--:R-:W-:-:S07]  /*81b0*/  MOV R0, UR4 ;  /* 0x0000000400007c02 */ /* 0x008fce0008000f00 */
.L_x_157:
[----:B-1----:R1:W2:Y:S02]  /*81c0*/  SYNCS.PHASECHK.TRANS64.TRYWAIT P0, [R0+URZ], R3 ;  /* 0x00000003000075a7 */ /* 0x0022a400080011ff */
[----:B--2---:R-:W-:Y:S05]  /*81d0*/  @!P0 NANOSLEEP.SYNCS 0x989680 ;  /* 0x009896800000895d */ /* 0x004fea0003900000 */
[----:B------:R-:W2:Y:S02]  /*81e0*/  @!P0 SYNCS.PHASECHK.TRANS64 P0, [R0+URZ], R3 ;  /* 0x00000003000085a7 */ /* 0x000ea400080010ff */
[----:B--2---:R-:W-:Y:S05]  /*81f0*/  @!P0 BRA `(.L_x_157) ;  /* 0xfffffffc00f08947 */ /* 0x004fea000383ffff */
[----:B------:R-:W-:Y:S05]  /*8200*/  BRA `(.L_x_158) ;  /* 0xffffffa400f07947 */ /* 0x000fea000383ffff */
.L_x_48:
[----:B---3--:R-:W-:-:S07]  /*8210*/  MOV R0, UR4 ;  /* 0x0000000400007c02 */ /* 0x008fce0008000f00 */
.L_x_159:
[----:B-1----:R1:W2:Y:S02]  /*8220*/  SYNCS.PHASECHK.TRANS64.TRYWAIT P0, [R0+URZ], R3 ;  /* 0x00000003000075a7 */ /* 0x0022a400080011ff */
[----:B--2---:R-:W-:Y:S05]  /*8230*/  @!P0 NANOSLEEP.SYNCS 0x989680 ;  /* 0x009896800000895d */ /* 0x004fea0003900000 */
[----:B------:R-:W2:Y:S02]  /*8240*/  @!P0 SYNCS.PHASECHK.TRANS64 P0, [R0+URZ], R3 ;  /* 0x00000003000085a7 */ /* 0x000ea400080010ff */
[----:B--2---:R-:W-:Y:S05]  /*8250*/  @!P0 BRA `(.L_x_159) ;  /* 0xfffffffc00f08947 */ /* 0x004fea000383ffff */
[----:B------:R-:W-:Y:S05]  /*8260*/  BRA `(.L_x_160) ;  /* 0xffffffa400fc7947 */ /* 0x000fea000383ffff */
.L_x_49:
[----:B---3--:R-:W-:-:S07]  /*8270*/  MOV R0, UR4 ;  /* 0x0000000400007c02 */ /* 0x008fce0008000f00 */
.L_x_161:
[----:B-1----:R1:W2:Y:S02]  /*8280*/  SYNCS.PHASECHK.TRANS64.TRYWAIT P0, [R0+URZ], R3 ;  /* 0x00000003000075a7 */ /* 0x0022a400080011ff */
[----:B--2---:R-:W-:Y:S05]  /*8290*/  @!P0 NANOSLEEP.SYNCS 0x989680 ;  /* 0x009896800000895d */ /* 0x004fea0003900000 */
[----:B------:R-:W2:Y:S02]  /*82a0*/  @!P0 SYNCS.PHASECHK.TRANS64 P0, [R0+URZ], R3 ;  /* 0x00000003000085a7 */ /* 0x000ea400080010ff */
[----:B--2---:R-:W-:Y:S05]  /*82b0*/  @!P0 BRA `(.L_x_161) ;  /* 0xfffffffc00f08947 */ /* 0x004fea000383ffff */
[----:B------:R-:W-:Y:S05]  /*82c0*/  BRA `(.L_x_162) ;  /* 0xffffffa800087947 */ /* 0x000fea000383ffff */
.L_x_50:
[----:B---3--:R-:W-:-:S07]  /*82d0*/  MOV R0, UR4 ;  /* 0x0000000400007c02 */ /* 0x008fce0008000f00 */
.L_x_163:
[----:B-1----:R1:W2:Y:S02]  /*82e0*/  SYNCS.PHASECHK.TRANS64.TRYWAIT P0, [R0+URZ], R3 ;  /* 0x00000003000075a7 */ /* 0x0022a400080011ff */
[----:B--2---:R-:W-:Y:S05]  /*82f0*/  @!P0 NANOSLEEP.SYNCS 0x989680 ;  /* 0x009896800000895d */ /* 0x004fea0003900000 */
[----:B------:R-:W2:Y:S02]  /*8300*/  @!P0 SYNCS.PHASECHK.TRANS64 P0, [R0+URZ], R3 ;  /* 0x00000003000085a7 */ /* 0x000ea400080010ff */
[----:B--2---:R-:W-:Y:S05]  /*8310*/  @!P0 BRA `(.L_x_163) ;  /* 0xfffffffc00f08947 */ /* 0x004fea000383ffff */
[----:B------:R-:W-:Y:S05]  /*8320*/  BRA `(.L_x_164) ;  /* 0xffffffa800147947 */ /* 0x000fea000383ffff */
.L_x_51:
[----:B---3--:R-:W-:-:S07]  /*8330*/  MOV R0, UR4 ;  /* 0x0000000400007c02 */ /* 0x008fce0008000f00 */
.L_x_165:
[----:B-1----:R1:W2:Y:S02]  /*8340*/  SYNCS.PHASECHK.TRANS64.TRYWAIT P0, [R0+URZ], R3 ;  /* 0x00000003000075a7 */ /* 0x0022a400080011ff */
[----:B--2---:R-:W-:Y:S05]  /*8350*/  @!P0 NANOSLEEP.SYNCS 0x989680 ;  /* 0x009896800000895d */ /* 0x004fea0003900000 */
[----:B------:R-:W2:Y:S02]  /*8360*/  @!P0 SYNCS.PHASECHK.TRANS64 P0, [R0+URZ], R3 ;  /* 0x00000003000085a7 */ /* 0x000ea400080010ff */
[----:B--2---:R-:W-:Y:S05]  /*8370*/  @!P0 BRA `(.L_x_165) ;  /* 0xfffffffc00f08947 */ /* 0x004fea000383ffff */
[----:B------:R-:W-:Y:S05]  /*8380*/  BRA `(.L_x_166) ;  /* 0xffffffa800207947 */ /* 0x000fea000383ffff */
.L_x_52:
[----:B---3--:R-:W-:-:S07]  /*8390*/  MOV R0, UR4 ;  /* 0x0000000400007c02 */ /* 0x008fce0008000f00 */
.L_x_167:
[----:B-1----:R1:W2:Y:S02]  /*83a0*/  SYNCS.PHASECHK.TRANS64.TRYWAIT P0, [R0+URZ], R3 ;  /* 0x00000003000075a7 */ /* 0x0022a400080011ff */
[----:B--2---:R-:W-:Y:S05]  /*83b0*/  @!P0 NANOSLEEP.SYNCS 0x989680 ;  /* 0x009896800000895d */ /* 0x004fea0003900000 */
[----:B------:R-:W2:Y:S02]  /*83c0*/  @!P0 SYNCS.PHASECHK.TRANS64 P0, [R0+URZ], R3 ;  /* 0x00000003000085a7 */ /* 0x000ea400080010ff */
[----:B--2---:R-:W-:Y:S05]  /*83d0*/  @!P0 BRA `(.L_x_167) ;  /* 0xfffffffc00f08947 */ /* 0x004fea000383ffff */
[----:B------:R-:W-:Y:S05]  /*83e0*/  BRA `(.L_x_168) ;  /* 0xffffffa8002c7947 */ /* 0x000fea000383ffff */
.L_x_53:
[----:B---3--:R-:W-:-:S07]  /*83f0*/  MOV R0, UR4 ;  /* 0x0000000400007c02 */ /* 0x008fce0008000f00 */
.L_x_169:
[----:B-1----:R1:W2:Y:S02]  /*8400*/  SYNCS.PHASECHK.TRANS64.TRYWAIT P0, [R0+URZ], R3 ;  /* 0x00000003000075a7 */ /* 0x0022a400080011ff */
[----:B--2---:R-:W-:Y:S05]  /*8410*/  @!P0 NANOSLEEP.SYNCS 0x989680 ;  /* 0x009896800000895d */ /* 0x004fea0003900000 */
[----:B------:R-:W2:Y:S02]  /*8420*/  @!P0 SYNCS.PHASECHK.TRANS64 P0, [R0+URZ], R3 ;  /* 0x00000003000085a7 */ /* 0x000ea400080010ff */
[----:B--2---:R-:W-:Y:S05]  /*8430*/  @!P0 BRA `(.L_x_169) ;  /* 0xfffffffc00f08947 */ /* 0x004fea000383ffff */
[----:B------:R-:W-:Y:S05]  /*8440*/  BRA `(.L_x_170) ;  /* 0xffffffa800387947 */ /* 0x000fea000383ffff */
.L_x_54:
[----:B---3--:R-:W-:-:S07]  /*8450*/  MOV R0, UR4 ;  /* 0x0000000400007c02 */ /* 0x008fce0008000f00 */
.L_x_171:
[----:B-1----:R1:W2:Y:S02]  /*8460*/  SYNCS.PHASECHK.TRANS64.TRYWAIT P0, [R0+URZ], R3 ;  /* 0x00000003000075a7 */ /* 0x0022a400080011ff */
[----:B--2---:R-:W-:Y:S05]  /*8470*/  @!P0 NANOSLEEP.SYNCS 0x989680 ;  /* 0x009896800000895d */ /* 0x004fea0003900000 */
[----:B------:R-:W2:Y:S02]  /*8480*/  @!P0 SYNCS.PHASECHK.TRANS64 P0, [R0+URZ], R3 ;  /* 0x00000003000085a7 */ /* 0x000ea400080010ff */
[----:B--2---:R-:W-:Y:S05]  /*8490*/  @!P0 BRA `(.L_x_171) ;  /* 0xfffffffc00f08947 */ /* 0x004fea000383ffff */
[----:B------:R-:W-:Y:S05]  /*84a0*/  BRA `(.L_x_172) ;  /* 0xffffffa800447947 */ /* 0x000fea000383ffff */
.L_x_55:
[----:B---3--:R-:W-:-:S07]  /*84b0*/  MOV R0, UR4 ;  /* 0x0000000400007c02 */ /* 0x008fce0008000f00 */
.L_x_173:
[----:B-1----:R1:W2:Y:S02]  /*84c0*/  SYNCS.PHASECHK.TRANS64.TRYWAIT P0, [R0+URZ], R3 ;  /* 0x00000003000075a7 */ /* 0x0022a400080011ff */
[----:B--2---:R-:W-:Y:S05]  /*84d0*/  @!P0 NANOSLEEP.SYNCS 0x989680 ;  /* 0x009896800000895d */ /* 0x004fea0003900000 */
[----:B------:R-:W2:Y:S02]  /*84e0*/  @!P0 SYNCS.PHASECHK.TRANS64 P0, [R0+URZ], R3 ;  /* 0x00000003000085a7 */ /* 0x000ea400080010ff */
[----:B--2---:R-:W-:Y:S05]  /*84f0*/  @!P0 BRA `(.L_x_173) ;  /* 0xfffffffc00f08947 */ /* 0x004fea000383ffff */
[----:B------:R-:W-:Y:S05]  /*8500*/  BRA `(.L_x_174) ;  /* 0xffffffa800507947 */ /* 0x000fea000383ffff */
.L_x_56:
[----:B---3--:R-:W-:-:S07]  /*8510*/  MOV R0, UR4 ;  /* 0x0000000400007c02 */ /* 0x008fce0008000f00 */
.L_x_175:
[----:B-1----:R1:W2:Y:S02]  /*8520*/  SYNCS.PHASECHK.TRANS64.TRYWAIT P0, [R0+URZ], R3 ;  /* 0x00000003000075a7 */ /* 0x0022a400080011ff */
[----:B--2---:R-:W-:Y:S05]  /*8530*/  @!P0 NANOSLEEP.SYNCS 0x989680 ;  /* 0x009896800000895d */ /* 0x004fea0003900000 */
[----:B------:R-:W2:Y:S02]  /*8540*/  @!P0 SYNCS.PHASECHK.TRANS64 P0, [R0+URZ], R3 ;  /* 0x00000003000085a7 */ /* 0x000ea400080010ff */
[----:B--2---:R-:W-:Y:S05]  /*8550*/  @!P0 BRA `(.L_x_175) ;  /* 0xfffffffc00f08947 */ /* 0x004fea000383ffff */
[----:B------:R-:W-:Y:S05]  /*8560*/  BRA `(.L_x_176) ;  /* 0xffffffa8005c7947 */ /* 0x000fea000383ffff */
.L_x_57:
[----:B---3--:R-:W-:-:S07]  /*8570*/  MOV R0, UR4 ;  /* 0x0000000400007c02 */ /* 0x008fce0008000f00 */
.L_x_177:
[----:B-1----:R1:W2:Y:S02]  /*8580*/  SYNCS.PHASECHK.TRANS64.TRYWAIT P0, [R0+URZ], R3 ;  /* 0x00000003000075a7 */ /* 0x0022a400080011ff */
[----:B--2---:R-:W-:Y:S05]  /*8590*/  @!P0 NANOSLEEP.SYNCS 0x989680 ;  /* 0x009896800000895d */ /* 0x004fea0003900000 */
[----:B------:R-:W2:Y:S02]  /*85a0*/  @!P0 SYNCS.PHASECHK.TRANS64 P0, [R0+URZ], R3 ;  /* 0x00000003000085a7 */ /* 0x000ea400080010ff */
[----:B--2---:R-:W-:Y:S05]  /*85b0*/  @!P0 BRA `(.L_x_177) ;  /* 0xfffffffc00f08947 */ /* 0x004fea000383ffff */
[----:B------:R-:W-:Y:S05]  /*85c0*/  BRA `(.L_x_178) ;  /* 0xffffffa800687947 */ /* 0x000fea000383ffff */
.L_x_58:
[----:B---3--:R-:W-:-:S07]  /*85d0*/  MOV R0, UR4 ;  /* 0x0000000400007c02 */ /* 0x008fce0008000f00 */
.L_x_179:
[----:B-1----:R1:W2:Y:S02]  /*85e0*/  SYNCS.PHASECHK.TRANS64.TRYWAIT P0, [R0+URZ], R3 ;  /* 0x00000003000075a7 */ /* 0x0022a400080011ff */
[----:B--2---:R-:W-:Y:S05]  /*85f0*/  @!P0 NANOSLEEP.SYNCS 0x989680 ;  /* 0x009896800000895d */ /* 0x004fea0003900000 */
[----:B------:R-:W2:Y:S02]  /*8600*/  @!P0 SYNCS.PHASECHK.TRANS64 P0, [R0+URZ], R3 ;  /* 0x00000003000085a7 */ /* 0x000ea400080010ff */
[----:B--2---:R-:W-:Y:S05]  /*8610*/  @!P0 BRA `(.L_x_179) ;  /* 0xfffffffc00f08947 */ /* 0x004fea000383ffff */
[----:B------:R-:W-:Y:S05]  /*8620*/  BRA `(.L_x_180) ;  /* 0xffffffa800747947 */ /* 0x000fea000383ffff */
.L_x_59:
[----:B---3--:R-:W-:-:S07]  /*8630*/  MOV R0, UR4 ;  /* 0x0000000400007c02 */ /* 0x008fce0008000f00 */
.L_x_181:
[----:B-1----:R1:W2:Y:S02]  /*8640*/  SYNCS.PHASECHK.TRANS64.TRYWAIT P0, [R0+URZ], R3 ;  /* 0x00000003000075a7 */ /* 0x0022a400080011ff */
[----:B--2---:R-:W-:Y:S05]  /*8650*/  @!P0 NANOSLEEP.SYNCS 0x989680 ;  /* 0x009896800000895d */ /* 0x004fea0003900000 */
[----:B------:R-:W2:Y:S02]  /*8660*/  @!P0 SYNCS.PHASECHK.TRANS64 P0, [R0+URZ], R3 ;  /* 0x00000003000085a7 */ /* 0x000ea400080010ff */
[----:B--2---:R-:W-:Y:S05]  /*8670*/  @!P0 BRA `(.L_x_181) ;  /* 0xfffffffc00f08947 */ /* 0x004fea000383ffff */
[----:B------:R-:W-:Y:S05]  /*8680*/  BRA `(.L_x_182) ;  /* 0xffffffa800807947 */ /* 0x000fea000383ffff */
.L_x_62:
[----:B-1----:R1:W2:Y:S02]  /*8690*/  SYNCS.PHASECHK.TRANS64.TRYWAIT P0, [R0+URZ+0x1b0], R5 ;  /* 0x0001b005000075a7 */ /* 0x0022a400080011ff */
[----:B--2---:R-:W-:Y:S05]  /*86a0*/  @!P0 NANOSLEEP.SYNCS 0x989680 ;  /* 0x009896800000895d */ /* 0x004fea0003900000 */
[----:B------:R-:W2:Y:S02]  /*86b0*/  @!P0 SYNCS.PHASECHK.TRANS64 P0, [R0+URZ+0x1b0], R5 ;  /* 0x0001b005000085a7 */ /* 0x000ea400080010ff */
[----:B--2---:R-:W-:Y:S05]  /*86c0*/  @!P0 BRA `(.L_x_62) ;  /* 0xfffffffc00f08947 */ /* 0x004fea000383ffff */
[----:B------:R-:W-:Y:S05]  /*86d0*/  BRA `(.L_x_183) ;  /* 0xffffffa800e07947 */ /* 0x000fea000383ffff */
.L_x_63:
[----:B------:R-:W-:-:S07]  /*86e0*/  MOV R0, UR5 ;  /* 0x0000000500007c02 */ /* 0x000fce0008000f00 */
.L_x_184:
[----:B-1----:R1:W2:Y:S02]  /*86f0*/  SYNCS.PHASECHK.TRANS64.TRYWAIT P0, [R0+URZ+0x160], R7 ;  /* 0x00016007000075a7 */ /* 0x0022a400080011ff */
[----:B--2---:R-:W-:Y:S05]  /*8700*/  @!P0 NANOSLEEP.SYNCS 0x989680 ;  /* 0x009896800000895d */ /* 0x004fea0003900000 */
[----:B------:R-:W2:Y:S02]  /*8710*/  @!P0 SYNCS.PHASECHK.TRANS64 P0, [R0+URZ+0x160], R7 ;  /* 0x00016007000085a7 */ /* 0x000ea400080010ff */
[----:B--2---:R-:W-:Y:S05]  /*8720*/  @!P0 BRA `(.L_x_184) ;  /* 0xfffffffc00f08947 */ /* 0x004fea000383ffff */
[----:B------:R-:W-:Y:S05]  /*8730*/  BRA `(.L_x_185) ;  /* 0xffffffa800f07947 */ /* 0x000fea000383ffff */
.L_x_64:
[----:B-1----:R1:W2:Y:S02]  /*8740*/  SYNCS.PHASECHK.TRANS64.TRYWAIT P1, [R0+URZ+0x150], R5 ;  /* 0x00015005000075a7 */ /* 0x0022a400080211ff */
[----:B--2---:R-:W-:Y:S05]  /*8750*/  @!P1 NANOSLEEP.SYNCS 0x989680 ;  /* 0x009896800000995d */ /* 0x004fea0003900000 */
[----:B------:R-:W2:Y:S02]  /*8760*/  @!P1 SYNCS.PHASECHK.TRANS64 P1, [R0+URZ+0x150], R5 ;  /* 0x00015005000095a7 */ /* 0x000ea400080210ff */
[----:B--2---:R-:W-:Y:S05]  /*8770*/  @!P1 BRA `(.L_x_64) ;  /* 0xfffffffc00f09947 */ /* 0x004fea000383ffff */
[----:B------:R-:W-:Y:S05]  /*8780*/  BRA `(.L_x_186) ;  /* 0xffffffac00207947 */ /* 0x000fea000383ffff */
.L_x_67:
[----:B------:R-:W-:-:S07]  /*8790*/  MOV R0, UR5 ;  /* 0x0000000500007c02 */ /* 0x000fce0008000f00 */
.L_x_187:
[----:B-1----:R1:W2:Y:S02]  /*87a0*/  SYNCS.PHASECHK.TRANS64.TRYWAIT P0, [R0+URZ+0x160], R3 ;  /* 0x00016003000075a7 */ /* 0x0022a400080011ff */
[----:B--2---:R-:W-:Y:S05]  /*87b0*/  @!P0 NANOSLEEP.SYNCS 0x989680 ;  /* 0x009896800000895d */ /* 0x004fea0003900000 */
[----:B------:R-:W2:Y:S02]  /*87c0*/  @!P0 SYNCS.PHASECHK.TRANS64 P0, [R0+URZ+0x160], R3 ;  /* 0x00016003000085a7 */ /* 0x000ea400080010ff */
[----:B--2---:R-:W-:Y:S05]  /*87d0*/  @!P0 BRA `(.L_x_187) ;  /* 0xfffffffc00f08947 */ /* 0x004fea000383ffff */
[----:B------:R-:W-:Y:S05]  /*87e0*/  BRA `(.L_x_66) ;  /* 0xffffffac00747947 */ /* 0x000fea000383ffff */
.L_x_76:
[----:B-1----:R-:W-:-:S04]  /*87f0*/  MOV R4, UR6 ;  /* 0x0000000600047c02 */ /* 0x002fc80008000f00 */
[----:B------:R1:W2:Y:S03]  /*8800*/  SYNCS.PHASECHK.TRANS64.TRYWAIT P0, [R4+URZ+0x8], R5 ;  /* 0x00000805040075a7 */ /* 0x0002a600080011ff */
[----:B--2---:R-:W-:Y:S05]  /*8810*/  @!P0 NANOSLEEP.SYNCS 0x989680 ;  /* 0x009896800000895d */ /* 0x004fea0003900000 */
[----:B------:R-:W2:Y:S02]  /*8820*/  @!P0 SYNCS.PHASECHK.TRANS64 P0, [R4+URZ+0x8], R5 ;  /* 0x00000805040085a7 */ /* 0x000ea400080010ff */
[----:B--2---:R-:W-:Y:S05]  /*8830*/  @!P0 BRA `(.L_x_76) ;  /* 0xfffffffc00ec8947 */ /* 0x004fea000383ffff */
[----:B------:R-:W-:Y:S05]  /*8840*/  BRA `(.L_x_75) ;  /* 0xffffffb000287947 */ /* 0x000fea000383ffff */
.L_x_78:
[----:B------:R-:W-:Y:S01]  /*8850*/  BSSY B0, `(.L_x_188) ;  /* 0x0000006000007945 */ /* 0x000fe20003800000 */
[----:B------:R-:W-:-:S07]  /*8860*/  MOV R15, 0xffffffff ;  /* 0xffffffff000f7802 */ /* 0x000fce0000000f00 */
[----:B-1---5:R-:W-:Y:S05]  /*8870*/  WARPSYNC.COLLECTIVE R15, `(.L_x_189) ;  /* 0x000000000f0c7348 */ /* 0x022fea0003c00000 */
[----:B------:R-:W-:Y:S02]  /*8880*/  ELECT P6, UR79, PT ;  /* 0x00000000004f782f */ /* 0x000fe400038c0000 */
[----:B------:R-:W-:Y:S01]  /*8890*/  MOV R14, UR79 ;  /* 0x0000004f000e7c02 */ /* 0x000fe20008000f00 */
[----:B-1---5:R-:W-:Y:S10]  /*88a0*/  ENDCOLLECTIVE ;  /* 0x000000000000791b */ /* 0x022ff40003800000 */
.L_x_189:
[----:B------:R-:W-:Y:S05]  /*88b0*/  BSYNC B0 ;  /* 0x0000000000007941 */ /* 0x000fea0003800000 */
.L_x_188:
[----:B------:R-:W-:Y:S05]  /*88c0*/  BRA `(.L_x_190) ;  /* 0xffffffb000587947 */ /* 0x000fea000383ffff */
.L_x_80:
[----:B-1----:R-:W-:-:S04]  /*88d0*/  MOV R2, UR6 ;  /* 0x0000000600027c02 */ /* 0x002fc80008000f00 */
[----:B------:R1:W2:Y:S03]  /*88e0*/  SYNCS.PHASECHK.TRANS64.TRYWAIT P0, [R2+URZ+0x8], R3 ;  /* 0x00000803020075a7 */ /* 0x0002a600080011ff */
[----:B--2---:R-:W-:Y:S05]  /*88f0*/  @!P0 NANOSLEEP.SYNCS 0x989680 ;  /* 0x009896800000895d */ /* 0x004fea0003900000 */
[----:B------:R-:W2:Y:S02]  /*8900*/  @!P0 SYNCS.PHASECHK.TRANS64 P0, [R2+URZ+0x8], R3 ;  /* 0x00000803020085a7 */ /* 0x000ea400080010ff */
[----:B--2---:R-:W-:Y:S05]  /*8910*/  @!P0 BRA `(.L_x_80) ;  /* 0xfffffffc00ec8947 */ /* 0x004fea000383ffff */
[----:B------:R-:W-:Y:S05]  /*8920*/  BRA `(.L_x_79) ;  /* 0xffffffb0005c7947 */ /* 0x000fea000383ffff */
.L_x_81:
[----:B-1----:R1:W2:Y:S02]  /*8930*/  SYNCS.PHASECHK.TRANS64.TRYWAIT P0, [R0+URZ+0x150], R5 ;  /* 0x00015005000075a7 */ /* 0x0022a400080011ff */
[----:B--2---:R-:W-:Y:S05]  /*8940*/  @!P0 NANOSLEEP.SYNCS 0x989680 ;  /* 0x009896800000895d */ /* 0x004fea0003900000 */
[----:B------:R-:W2:Y:S02]  /*8950*/  @!P0 SYNCS.PHASECHK.TRANS64 P0, [R0+URZ+0x150], R5 ;  /* 0x00015005000085a7 */ /* 0x000ea400080010ff */
[----:B--2---:R-:W-:Y:S05]  /*8960*/  @!P0 BRA `(.L_x_81) ;  /* 0xfffffffc00f08947 */ /* 0x004fea000383ffff */
[----:B------:R-:W-:Y:S05]  /*8970*/  BRA `(.L_x_191) ;  /* 0xffffffb400487947 */ /* 0x000fea000383ffff */
.L_x_83:
[----:B------:R-:W-:-:S07]  /*8980*/  MOV R0, UR9 ;  /* 0x0000000900007c02 */ /* 0x000fce0008000f00 */
.L_x_192:
[----:B-1----:R1:W2:Y:S02]  /*8990*/  SYNCS.PHASECHK.TRANS64.TRYWAIT P0, [R0+URZ+0x190], R5 ;  /* 0x00019005000075a7 */ /* 0x0022a400080011ff */
[----:B--2---:R-:W-:Y:S05]  /*89a0*/  @!P0 NANOSLEEP.SYNCS 0x989680 ;  /* 0x009896800000895d */ /* 0x004fea0003900000 */
[----:B------:R-:W2:Y:S02]  /*89b0*/  @!P0 SYNCS.PHASECHK.TRANS64 P0, [R0+URZ+0x190], R5 ;  /* 0x00019005000085a7 */ /* 0x000ea400080010ff */
[----:B--2---:R-:W-:Y:S05]  /*89c0*/  @!P0 BRA `(.L_x_192) ;  /* 0xfffffffc00f08947 */ /* 0x004fea000383ffff */
[----:B------:R-:W-:Y:S05]  /*89d0*/  BRA `(.L_x_193) ;  /* 0xffffffb400947947 */ /* 0x000fea000383ffff */
.L_x_86:
[----:B------:R-:W-:Y:S07]  /*89e0*/  MOV R0, UR8 ;  /* 0x0000000800007c02 */ /* 0x000fee0008000f00 */
.L_x_194:
[----:B-1----:R1:W2:Y:S02]  /*89f0*/  SYNCS.PHASECHK.TRANS64.TRYWAIT P0, [R0+URZ], R5 ;  /* 0x00000005000075a7 */ /* 0x0022a400080011ff */
[----:B--2---:R-:W-:Y:S05]  /*8a00*/  @!P0 NANOSLEEP.SYNCS 0x989680 ;  /* 0x009896800000895d */ /* 0x004fea0003900000 */
[----:B------:R-:W2:Y:S02]  /*8a10*/  @!P0 SYNCS.PHASECHK.TRANS64 P0, [R0+URZ], R5 ;  /* 0x00000005000085a7 */ /* 0x000ea400080010ff */
[----:B--2---:R-:W-:Y:S05]  /*8a20*/  @!P0 BRA `(.L_x_194) ;  /* 0xfffffffc00f08947 */ /* 0x004fea000383ffff */
[----:B------:R-:W-:Y:S05]  /*8a30*/  BRA `(.L_x_85) ;  /* 0xffffffb400a87947 */ /* 0x000fea000383ffff */
.L_x_90:
[----:B-1----:R-:W-:-:S07]  /*8a40*/  MOV R0, UR8 ;  /* 0x0000000800007c02 */ /* 0x002fce0008000f00 */
.L_x_195:
[----:B-1----:R1:W2:Y:S02]  /*8a50*/  SYNCS.PHASECHK.TRANS64.TRYWAIT P0, [R0+URZ], R3 ;  /* 0x00000003000075a7 */ /* 0x0022a400080011ff */
[----:B--2---:R-:W-:Y:S05]  /*8a60*/  @!P0 NANOSLEEP.SYNCS 0x989680 ;  /* 0x009896800000895d */ /* 0x004fea0003900000 */
[----:B------:R-:W2:Y:S02]  /*8a70*/  @!P0 SYNCS.PHASECHK.TRANS64 P0, [R0+URZ], R3 ;  /* 0x00000003000085a7 */ /* 0x000ea400080010ff */
[----:B--2---:R-:W-:Y:S05]  /*8a80*/  @!P0 BRA `(.L_x_195) ;  /* 0xfffffffc00f08947 */ /* 0x004fea000383ffff */
[----:B------:R-:W-:Y:S05]  /*8a90*/  BRA `(.L_x_196) ;  /* 0xffffffb8009c7947 */ /* 0x000fea000383ffff */
.L_x_91:
[----:B------:R-:W-:-:S07]  /*8aa0*/  MOV R0, UR8 ;  /* 0x0000000800007c02 */ /* 0x000fce0008000f00 */
.L_x_197:
[----:B-1----:R1:W2:Y:S02]  /*8ab0*/  SYNCS.PHASECHK.TRANS64.TRYWAIT P0, [R0+URZ], R3 ;  /* 0x00000003000075a7 */ /* 0x0022a400080011ff */
[----:B--2---:R-:W-:Y:S05]  /*8ac0*/  @!P0 NANOSLEEP.SYNCS 0x989680 ;  /* 0x009896800000895d */ /* 0x004fea0003900000 */
[----:B------:R-:W2:Y:S02]  /*8ad0*/  @!P0 SYNCS.PHASECHK.TRANS64 P0, [R0+URZ], R3 ;  /* 0x00000003000085a7 */ /* 0x000ea400080010ff */
[----:B--2---:R-:W-:Y:S05]  /*8ae0*/  @!P0 BRA `(.L_x_197) ;  /* 0xfffffffc00f08947 */ /* 0x004fea000383ffff */
[----:B------:R-:W-:Y:S05]  /*8af0*/  BRA `(.L_x_198) ;  /* 0xffffffb800a87947 */ /* 0x000fea000383ffff */
.L_x_92:
[----:B------:R-:W-:-:S07]  /*8b00*/  MOV R0, UR8 ;  /* 0x0000000800007c02 */ /* 0x000fce0008000f00 */
.L_x_199:
[----:B-1----:R1:W2:Y:S02]  /*8b10*/  SYNCS.PHASECHK.TRANS64.TRYWAIT P0, [R0+URZ], R3 ;  /* 0x00000003000075a7 */ /* 0x0022a400080011ff */
[----:B--2---:R-:W-:Y:S05]  /*8b20*/  @!P0 NANOSLEEP.SYNCS 0x989680 ;  /* 0x009896800000895d */ /* 0x004fea0003900000 */
[----:B------:R-:W2:Y:S02]  /*8b30*/  @!P0 SYNCS.PHASECHK.TRANS64 P0, [R0+URZ], R3 ;  /* 0x00000003000085a7 */ /* 0x000ea400080010ff */
[----:B--2---:R-:W-:Y:S05]  /*8b40*/  @!P0 BRA `(.L_x_199) ;  /* 0xfffffffc00f08947 */ /* 0x004fea000383ffff */
[----:B------:R-:W-:Y:S05]  /*8b50*/  BRA `(.L_x_200) ;  /* 0xffffffb800b47947 */ /* 0x000fea000383ffff */
.L_x_95:
[----:B------:R-:W-:-:S07]  /*8b60*/  MOV R0, UR7 ;  /* 0x0000000700007c02 */ /* 0x000fce0008000f00 */
.L_x_201:
[----:B-1----:R1:W2:Y:S02]  /*8b70*/  SYNCS.PHASECHK.TRANS64.TRYWAIT P1, [R0+URZ+0x1d0], R3 ;  /* 0x0001d003000075a7 */ /* 0x0022a400080211ff */
[----:B--2---:R-:W-:Y:S05]  /*8b80*/  @!P1 NANOSLEEP.SYNCS 0x989680 ;  /* 0x009896800000995d */ /* 0x004fea0003900000 */
[----:B------:R-:W2:Y:S02]  /*8b90*/  @!P1 SYNCS.PHASECHK.TRANS64 P1, [R0+URZ+0x1d0], R3 ;  /* 0x0001d003000095a7 */ /* 0x000ea400080210ff */
[----:B--2---:R-:W-:Y:S05]  /*8ba0*/  @!P1 BRA `(.L_x_201) ;  /* 0xfffffffc00f09947 */ /* 0x004fea000383ffff */
[----:B------:R-:W-:Y:S05]  /*8bb0*/  BRA `(.L_x_202) ;  /* 0xffffffbc00007947 */ /* 0x000fea000383ffff */
.L_x_100:
[----:B--2---:R2:W4:Y:S02]  /*8bc0*/  SYNCS.PHASECHK.TRANS64.TRYWAIT P0, [R0+URZ+0x150], R3 ;  /* 0x00015003000075a7 */ /* 0x00452400080011ff */
[----:B----4-:R-:W-:Y:S05]  /*8bd0*/  @!P0 NANOSLEEP.SYNCS 0x989680 ;  /* 0x009896800000895d */ /* 0x010fea0003900000 */
[----:B------:R-:W4:Y:S02]  /*8be0*/  @!P0 SYNCS.PHASECHK.TRANS64 P0, [R0+URZ+0x150], R3 ;  /* 0x00015003000085a7 */ /* 0x000f2400080010ff */
[----:B----4-:R-:W-:Y:S05]  /*8bf0*/  @!P0 BRA `(.L_x_100) ;  /* 0xfffffffc00f08947 */ /* 0x010fea000383ffff */
[----:B------:R-:W-:Y:S05]  /*8c00*/  BRA `(.L_x_203) ;  /* 0xffffffc000047947 */ /* 0x000fea000383ffff */
.L_x_103:
[----:B------:R-:W-:Y:S07]  /*8c10*/  MOV R0, UR7 ;  /* 0x0000000700007c02 */ /* 0x000fee0008000f00 */
.L_x_204:
[----:B--2---:R2:W4:Y:S02]  /*8c20*/  SYNCS.PHASECHK.TRANS64.TRYWAIT P0, [R0+URZ+0x148], R3 ;  /* 0x00014803000075a7 */ /* 0x00452400080011ff */
[----:B----4-:R-:W-:Y:S05]  /*8c30*/  @!P0 NANOSLEEP.SYNCS 0x989680 ;  /* 0x009896800000895d */ /* 0x010fea0003900000 */
[----:B------:R-:W4:Y:S02]  /*8c40*/  @!P0 SYNCS.PHASECHK.TRANS64 P0, [R0+URZ+0x148], R3 ;  /* 0x00014803000085a7 */ /* 0x000f2400080010ff */
[----:B----4-:R-:W-:Y:S05]  /*8c50*/  @!P0 BRA `(.L_x_204) ;  /* 0xfffffffc00f08947 */ /* 0x010fea000383ffff */
[----:B------:R-:W-:Y:S05]  /*8c60*/  BRA `(.L_x_102) ;  /* 0xffffffc000e47947 */ /* 0x000fea000383ffff */
.L_x_106:
[----:B------:R-:W-:Y:S07]  /*8c70*/  MOV R0, UR15 ;  /* 0x0000000f00007c02 */ /* 0x000fee0008000f00 */
.L_x_205:
[----:B-1----:R1:W2:Y:S02]  /*8c80*/  SYNCS.PHASECHK.TRANS64.TRYWAIT P0, [R0+URZ+0x128], R3 ;  /* 0x00012803000075a7 */ /* 0x0022a400080011ff */
[----:B--2---:R-:W-:Y:S05]  /*8c90*/  @!P0 NANOSLEEP.SYNCS 0x989680 ;  /* 0x009896800000895d */ /* 0x004fea0003900000 */
[----:B------:R-:W2:Y:S02]  /*8ca0*/  @!P0 SYNCS.PHASECHK.TRANS64 P0, [R0+URZ+0x128], R3 ;  /* 0x00012803000085a7 */ /* 0x000ea400080010ff */
[----:B--2---:R-:W-:Y:S05]  /*8cb0*/  @!P0 BRA `(.L_x_205) ;  /* 0xfffffffc00f08947 */ /* 0x004fea000383ffff */
[----:B------:R-:W-:Y:S05]  /*8cc0*/  BRA `(.L_x_206) ;  /* 0xffffffc4005c7947 */ /* 0x000fea000383ffff */
.L_x_107:
[----:B------:R-:W-:Y:S07]  /*8cd0*/  MOV R3, UR13 ;  /* 0x0000000d00037c02 */ /* 0x000fee0008000f00 */
.L_x_207:
[----:B-1----:R1:W2:Y:S02]  /*8ce0*/  SYNCS.PHASECHK.TRANS64.TRYWAIT P0, [R3+URZ+0x128], R12 ;  /* 0x0001280c030075a7 */ /* 0x0022a400080011ff */
[----:B--2---:R-:W-:Y:S05]  /*8cf0*/  @!P0 NANOSLEEP.SYNCS 0x989680 ;  /* 0x009896800000895d */ /* 0x004fea0003900000 */
[----:B------:R-:W2:Y:S02]  /*8d00*/  @!P0 SYNCS.PHASECHK.TRANS64 P0, [R3+URZ+0x128], R12 ;  /* 0x0001280c030085a7 */ /* 0x000ea400080010ff */
[----:B--2---:R-:W-:Y:S05]  /*8d10*/  @!P0 BRA `(.L_x_207) ;  /* 0xfffffffc00f08947 */ /* 0x004fea000383ffff */
[----:B------:R-:W-:Y:S05]  /*8d20*/  BRA `(.L_x_208) ;  /* 0xffffffc800187947 */ /* 0x000fea000383ffff */
.L_x_109:
[----:B------:R-:W-:-:S07]  /*8d30*/  MOV R0, UR4 ;  /* 0x0000000400007c02 */ /* 0x000fce0008000f00 */
.L_x_209:
[----:B-1----:R1:W4:Y:S02]  /*8d40*/  SYNCS.PHASECHK.TRANS64.TRYWAIT P0, [R0+URZ], R3 ;  /* 0x00000003000075a7 */ /* 0x00232400080011ff */
[----:B----4-:R-:W-:Y:S05]  /*8d50*/  @!P0 NANOSLEEP.SYNCS 0x989680 ;  /* 0x009896800000895d */ /* 0x010fea0003900000 */
[----:B------:R-:W4:Y:S02]  /*8d60*/  @!P0 SYNCS.PHASECHK.TRANS64 P0, [R0+URZ], R3 ;  /* 0x00000003000085a7 */ /* 0x000f2400080010ff */
[----:B----4-:R-:W-:Y:S05]  /*8d70*/  @!P0 BRA `(.L_x_209) ;  /* 0xfffffffc00f08947 */ /* 0x010fea000383ffff */
[----:B------:R-:W-:Y:S05]  /*8d80*/  BRA `(.L_x_210) ;  /* 0xffffffc800c07947 */ /* 0x000fea000383ffff */
.L_x_110:
[----:B------:R-:W-:-:S07]  /*8d90*/  MOV R0, UR4 ;  /* 0x0000000400007c02 */ /* 0x000fce0008000f00 */
.L_x_211:
[----:B-1----:R1:W4:Y:S02]  /*8da0*/  SYNCS.PHASECHK.TRANS64.TRYWAIT P0, [R0+URZ], R3 ;  /* 0x00000003000075a7 */ /* 0x00232400080011ff */
[----:B----4-:R-:W-:Y:S05]  /*8db0*/  @!P0 NANOSLEEP.SYNCS 0x989680 ;  /* 0x009896800000895d */ /* 0x010fea0003900000 */
[----:B------:R-:W4:Y:S02]  /*8dc0*/  @!P0 SYNCS.PHASECHK.TRANS64 P0, [R0+URZ], R3 ;  /* 0x00000003000085a7 */ /* 0x000f2400080010ff */
[----:B----4-:R-:W-:Y:S05]  /*8dd0*/  @!P0 BRA `(.L_x_211) ;  /* 0xfffffffc00f08947 */ /* 0x010fea000383ffff */
[----:B------:R-:W-:Y:S05]  /*8de0*/  BRA `(.L_x_212) ;  /* 0xffffffc800cc7947 */ /* 0x000fea000383ffff */
.L_x_112:
[----:B--2---:R2:W4:Y:S02]  /*8df0*/  SYNCS.PHASECHK.TRANS64.TRYWAIT P0, [R0+URZ+0x150], R3 ;  /* 0x00015003000075a7 */ /* 0x00452400080011ff */
[----:B----4-:R-:W-:Y:S05]  /*8e00*/  @!P0 NANOSLEEP.SYNCS 0x989680 ;  /* 0x009896800000895d */ /* 0x010fea0003900000 */
[----:B------:R-:W4:Y:S02]  /*8e10*/  @!P0 SYNCS.PHASECHK.TRANS64 P0, [R0+URZ+0x150], R3 ;  /* 0x00015003000085a7 */ /* 0x000f2400080010ff */
[----:B----4-:R-:W-:Y:S05]  /*8e20*/  @!P0 BRA `(.L_x_112) ;  /* 0xfffffffc00f08947 */ /* 0x010fea000383ffff */
[----:B------:R-:W-:Y:S05]  /*8e30*/  BRA `(.L_x_213) ;  /* 0xffffffcc00b07947 */ /* 0x000fea000383ffff */
.L_x_122:
[----:B-1----:R1:W3:Y:S02]  /*8e40*/  SYNCS.PHASECHK.TRANS64.TRYWAIT P1, [R0+URZ+0x110], R5 ;  /* 0x00011005000075a7 */ /* 0x0022e400080211ff */
[----:B---3--:R-:W-:Y:S05]  /*8e50*/  @!P1 NANOSLEEP.SYNCS 0x989680 ;  /* 0x009896800000995d */ /* 0x008fea0003900000 */
[----:B------:R-:W3:Y:S02]  /*8e60*/  @!P1 SYNCS.PHASECHK.TRANS64 P1, [R0+URZ+0x110], R5 ;  /* 0x00011005000095a7 */ /* 0x000ee400080210ff */
[----:B---3--:R-:W-:Y:S05]  /*8e70*/  @!P1 BRA `(.L_x_122) ;  /* 0xfffffffc00f09947 */ /* 0x008fea000383ffff */
[----:B------:R-:W-:Y:S05]  /*8e80*/  BRA `(.L_x_121) ;  /* 0xffffffd800c87947 */ /* 0x000fea000383ffff */
.L_x_124:
[----:B-1----:R1:W4:Y:S02]  /*8e90*/  SYNCS.PHASECHK.TRANS64.TRYWAIT P0, [R76+URZ+0x170], R3 ;  /* 0x000170034c0075a7 */ /* 0x00232400080011ff */
[----:B----4-:R-:W-:Y:S05]  /*8ea0*/  @!P0 NANOSLEEP.SYNCS 0x989680 ;  /* 0x009896800000895d */ /* 0x010fea0003900000 */
[----:B------:R-:W4:Y:S02]  /*8eb0*/  @!P0 SYNCS.PHASECHK.TRANS64 P0, [R76+URZ+0x170], R3 ;  /* 0x000170034c0085a7 */ /* 0x000f2400080010ff */
[----:B----4-:R-:W-:Y:S05]  /*8ec0*/  @!P0 BRA `(.L_x_124) ;  /* 0xfffffffc00f08947 */ /* 0x010fea000383ffff */
[----:B------:R-:W-:Y:S05]  /*8ed0*/  BRA `(.L_x_123) ;  /* 0xffffffd800f87947 */ /* 0x000fea000383ffff */
.L_x_135:
[----:B--2---:R2:W3:Y:S02]  /*8ee0*/  SYNCS.PHASECHK.TRANS64.TRYWAIT P0, [R2+URZ+0x110], R83 ;  /* 0x00011053020075a7 */ /* 0x0044e400080011ff */
[----:B---3--:R-:W-:Y:S05]  /*8ef0*/  @!P0 NANOSLEEP.SYNCS 0x989680 ;  /* 0x009896800000895d */ /* 0x008fea0003900000 */
[----:B------:R-:W3:Y:S02]  /*8f00*/  @!P0 SYNCS.PHASECHK.TRANS64 P0, [R2+URZ+0x110], R83 ;  /* 0x00011053020085a7 */ /* 0x000ee400080010ff */
[----:B---3--:R-:W-:Y:S05]  /*8f10*/  @!P0 BRA `(.L_x_135) ;  /* 0xfffffffc00f08947 */ /* 0x008fea000383ffff */
[----:B------:R-:W-:Y:S05]  /*8f20*/  BRA `(.L_x_134) ;  /* 0xffffffe4001c7947 */ /* 0x000fea000383ffff */
        .weak           $__internal_0_$__cuda_sm10x_tcgen05_guardrail_trap_col_being_dealloced_not_returned_by_alloc
        .type           $__internal_0_$__cuda_sm10x_tcgen05_guardrail_trap_col_being_dealloced_not_returned_by_alloc,@function
        .size           $__internal_0_$__cuda_sm10x_tcgen05_guardrail_trap_col_being_dealloced_not_returned_by_alloc,($__internal_1_$__cuda_sm10x_tcgen05_guardrail_trap_phase_invalid_during_alloc - $__internal_0_$__cuda_sm10x_tcgen05_guardrail_trap_col_being_dealloced_not_returned_by_alloc)
$__internal_0_$__cuda_sm10x_tcgen05_guardrail_trap_col_being_dealloced_not_returned_by_alloc:
[----:B------:R-:W-:Y:S05]  /*8f30*/  BPT.TRAP 0x1 ;  /* 0x000000040000795c */ /* 0x000fea0000300000 */
[----:B------:R-:W-:-:S04]  /*8f40*/  HFMA2 R3, -RZ, RZ, 0, 0 ;  /* 0x00000000ff037431 */ /* 0x000fc800000001ff */
[----:B------:R-:W-:Y:S05]  /*8f50*/  RET.REL.NODEC R2 `(_ZN7cutlass13device_kernelINS_4gemm6kernel13GemmUniversalIN4cute5tupleIJiiiiEEENS1_10collective13CollectiveMmaINS1_35MainloopSm100TmaUmmaWarpSpecializedILi17ELi2ELi4ENS5_IJNS4_1CILi2EEENSA_ILi1EEESC_EEEEENS5_IJNSA_ILi128EEENSA_ILi64EEESG_EEENS_10bfloat16_tENS5_IJlSC_lEEESI_SJ_NS4_8TiledMMAINS4_8MMA_AtomIJNS4_26SM100_MMA_F16BF16_2x1SM_SSISI_SI_fLi128ELi64ELNS4_4UMMA5MajorE0ELSO_0ELNSN_7ScaleInE0ELSP_0EEEEEENS4_6LayoutINS5_IJSC_SC_SC_EEENS5_IJNSA_ILi0EEESU_SU_EEEEENS5_IJNS4_10UnderscoreESX_SX_EEEEENS4_18SM100_TMA_2SM_LOADENS4_14ComposedLayoutINS4_7SwizzleILi3ELi4ELi3EEENS4_18smem_ptr_flag_bitsILi16EEENSS_INS5_IJNSA_ILi8EEESG_EEENS5_IJSG_SC_EEEEEEEvNS4_8identityES10_S1A_vS1B_EENS_8epilogue10collective18CollectiveEpilogueINS1D_23Sm100TmaWarpSpecializedILi3ELi2ELi16ELb1ELb0EEEJNS5_IJSG_SG_SG_EEENS5_IJNSS_ISG_SC_EENSS_INS5_IJNSA_ILi16EEESB_EEENS5_IJSC_NSA_ILi32EEEEEEEEEEESI_SJ_SI_SJ_NS1D_6fusion15FusionCallbacksIS1H_NS1Q_17LinearCombinationISI_fSI_fLNS_15FloatRoundStyleE2EEES1I_S1P_JEEENS4_5SM1004TMEM4LOAD26SM100_TMEM_LOAD_32dp32b16xENS4_13SM90_TMA_LOADENS11_INS12_ILi1ELi4ELi3EEES15_NSS_INS5_IJS16_S1K_EEENS5_IJS1K_SC_EEEEEEENS4_39AutoVectorizingCopyWithAssumedAlignmentILi128EEENS4_14SM90_TMA_STOREES25_S27_S27_EEEvvEEEEvNT_6ParamsE) ;  /* 0xffffff7002287950 */ /* 0x000fea0003c3ffff */
        .weak           $__internal_1_$__cuda_sm10x_tcgen05_guardrail_trap_phase_invalid_during_alloc
        .type           $__internal_1_$__cuda_sm10x_tcgen05_guardrail_trap_phase_invalid_during_alloc,@function
        .size           $__internal_1_$__cuda_sm10x_tcgen05_guardrail_trap_phase_invalid_during_alloc,($__internal_2_$__cuda_sm10x_tcgen05_guardrail_trap_unallocated_columns_being_dealloced - $__internal_1_$__cuda_sm10x_tcgen05_guardrail_trap_phase_invalid_during_alloc)
$__internal_1_$__cuda_sm10x_tcgen05_guardrail_trap_phase_invalid_during_alloc:
[----:B------:R-:W-:Y:S05]  /*8f60*/  BPT.TRAP 0x1 ;  /* 0x000000040000795c */ /* 0x000fea0000300000 */
[----:B------:R-:W-:-:S04]  /*8f70*/  MOV R3, 0x0 ;  /* 0x0000000000037802 */ /* 0x000fc80000000f00 */
[----:B------:R-:W-:Y:S05]  /*8f80*/  RET.REL.NODEC R2 `(_ZN7cutlass13device_kernelINS_4gemm6kernel13GemmUniversalIN4cute5tupleIJiiiiEEENS1_10collective13CollectiveMmaINS1_35MainloopSm100TmaUmmaWarpSpecializedILi17ELi2ELi4ENS5_IJNS4_1CILi2EEENSA_ILi1EEESC_EEEEENS5_IJNSA_ILi128EEENSA_ILi64EEESG_EEENS_10bfloat16_tENS5_IJlSC_lEEESI_SJ_NS4_8TiledMMAINS4_8MMA_AtomIJNS4_26SM100_MMA_F16BF16_2x1SM_SSISI_SI_fLi128ELi64ELNS4_4UMMA5MajorE0ELSO_0ELNSN_7ScaleInE0ELSP_0EEEEEENS4_6LayoutINS5_IJSC_SC_SC_EEENS5_IJNSA_ILi0EEESU_SU_EEEEENS5_IJNS4_10UnderscoreESX_SX_EEEEENS4_18SM100_TMA_2SM_LOADENS4_14ComposedLayoutINS4_7SwizzleILi3ELi4ELi3EEENS4_18smem_ptr_flag_bitsILi16EEENSS_INS5_IJNSA_ILi8EEESG_EEENS5_IJSG_SC_EEEEEEEvNS4_8identityES10_S1A_vS1B_EENS_8epilogue10collective18CollectiveEpilogueINS1D_23Sm100TmaWarpSpecializedILi3ELi2ELi16ELb1ELb0EEEJNS5_IJSG_SG_SG_EEENS5_IJNSS_ISG_SC_EENSS_INS5_IJNSA_ILi16EEESB_EEENS5_IJSC_NSA_ILi32EEEEEEEEEEESI_SJ_SI_SJ_NS1D_6fusion15FusionCallbacksIS1H_NS1Q_17LinearCombinationISI_fSI_fLNS_15FloatRoundStyleE2EEES1I_S1P_JEEENS4_5SM1004TMEM4LOAD26SM100_TMEM_LOAD_32dp32b16xENS4_13SM90_TMA_LOADENS11_INS12_ILi1ELi4ELi3EEES15_NSS_INS5_IJS16_S1K_EEENS5_IJS1K_SC_EEEEEEENS4_39AutoVectorizingCopyWithAssumedAlignmentILi128EEENS4_14SM90_TMA_STOREES25_S27_S27_EEEvvEEEEvNT_6ParamsE) ;  /* 0xffffff70021c7950 */ /* 0x000fea0003c3ffff */
        .weak           $__internal_2_$__cuda_sm10x_tcgen05_guardrail_trap_unallocated_columns_being_dealloced
        .type           $__internal_2_$__cuda_sm10x_tcgen05_guardrail_trap_unallocated_columns_being_dealloced,@function
        .size           $__internal_2_$__cuda_sm10x_tcgen05_guardrail_trap_unallocated_columns_being_dealloced,(.L_x_215 - $__internal_2_$__cuda_sm10x_tcgen05_guardrail_trap_unallocated_columns_being_dealloced)
$__internal_2_$__cuda_sm10x_tcgen05_guardrail_trap_unallocated_columns_being_dealloced:
[----:B------:R-:W-:Y:S05]  /*8f90*/  BPT.TRAP 0x1 ;  /* 0x000000040000795c */ /* 0x000fea0000300000 */
[----:B------:R-:W-:-:S04]  /*8fa0*/  HFMA2 R3, -RZ, RZ, 0, 0 ;  /* 0x00000000ff037431 */ /* 0x000fc800000001ff */
[----:B------:R-:W-:Y:S05]  /*8fb0*/  RET.REL.NODEC R2 `(_ZN7cutlass13device_kernelINS_4gemm6kernel13GemmUniversalIN4cute5tupleIJiiiiEEENS1_10collective13CollectiveMmaINS1_35MainloopSm100TmaUmmaWarpSpecializedILi17ELi2ELi4ENS5_IJNS4_1CILi2EEENSA_ILi1EEESC_EEEEENS5_IJNSA_ILi128EEENSA_ILi64EEESG_EEENS_10bfloat16_tENS5_IJlSC_lEEESI_SJ_NS4_8TiledMMAINS4_8MMA_AtomIJNS4_26SM100_MMA_F16BF16_2x1SM_SSISI_SI_fLi128ELi64ELNS4_4UMMA5MajorE0ELSO_0ELNSN_7ScaleInE0ELSP_0EEEEEENS4_6LayoutINS5_IJSC_SC_SC_EEENS5_IJNSA_ILi0EEESU_SU_EEEEENS5_IJNS4_10UnderscoreESX_SX_EEEEENS4_18SM100_TMA_2SM_LOADENS4_14ComposedLayoutINS4_7SwizzleILi3ELi4ELi3EEENS4_18smem_ptr_flag_bitsILi16EEENSS_INS5_IJNSA_ILi8EEESG_EEENS5_IJSG_SC_EEEEEEEvNS4_8identityES10_S1A_vS1B_EENS_8epilogue10collective18CollectiveEpilogueINS1D_23Sm100TmaWarpSpecializedILi3ELi2ELi16ELb1ELb0EEEJNS5_IJSG_SG_SG_EEENS5_IJNSS_ISG_SC_EENSS_INS5_IJNSA_ILi16EEESB_EEENS5_IJSC_NSA_ILi32EEEEEEEEEEESI_SJ_SI_SJ_NS1D_6fusion15FusionCallbacksIS1H_NS1Q_17LinearCombinationISI_fSI_fLNS_15FloatRoundStyleE2EEES1I_S1P_JEEENS4_5SM1004TMEM4LOAD26SM100_TMEM_LOAD_32dp32b16xENS4_13SM90_TMA_LOADENS11_INS12_ILi1ELi4ELi3EEES15_NSS_INS5_IJS16_S1K_EEENS5_IJS1K_SC_EEEEEEENS4_39AutoVectorizingCopyWithAssumedAlignmentILi128EEENS4_14SM90_TMA_STOREES25_S27_S27_EEEvvEEEEvNT_6ParamsE) ;  /* 0xffffff7002107950 */ /* 0x000fea0003c3ffff */
.L_x_214:
[----:B------:R-:W-:-:S00]  /*8fc0*/  BRA `(.L_x_214) ;  /* 0xfffffffc00fc7947 */ /* 0x000fc0000383ffff */
[----:B------:R-:W-:-:S00]  /*8fd0*/  NOP ;  /* 0x0000000000007918 */ /* 0x000fc00000000000 */
        /* <DEDUP_REMOVED lines=10> */
.L_x_215:


//--------------------- .nv.global.init           --------------------------
	.section	.nv.global.init,"aw",@progbits
.nv.global.init:
	.type		$str$27,@object
	.size		$str$27,($str$28 - $str$27)
$str$27:
        /*0000*/ 	.byte	0x28, 0x61, 0x64, 0x64, 0x72, 0x65, 0x73, 0x73, 0x20, 0x26, 0x20, 0x6d, 0x61, 0x73, 0x6b, 0x29
        /*0010*/ 	.byte	0x20, 0x3d, 0x3d, 0x20, 0x30, 0x00
	.type		$str$28,@object
	.size		$str$28,($str$26 - $str$28)
$str$28:
        /*0016*/ 	.byte	0x2f, 0x74, 0x6d, 0x70, 0x2f, 0x63, 0x75, 0x74, 0x6c, 0x61, 0x73, 0x73, 0x5f, 0x73, 0x77, 0x65
        /*0026*/ 	.byte	0x65, 0x70, 0x5f, 0x73, 0x72, 0x63, 0x2f, 0x69, 0x6e, 0x63, 0x6c, 0x75, 0x64, 0x65, 0x2f, 0x63
        /*0036*/ 	.byte	0x75, 0x74, 0x65, 0x2f, 0x70, 0x6f, 0x69, 0x6e, 0x74, 0x65, 0x72, 0x5f, 0x66, 0x6c, 0x61, 0x67
        /*0046*/ 	.byte	0x67, 0x65, 0x64, 0x2e, 0x68, 0x70, 0x70, 0x00
	.type		$str$26,@object
	.size		$str$26,($str$25 - $str$26)
$str$26:
        /*004e*/ 	.byte	0x2f, 0x74, 0x6d, 0x70, 0x2f, 0x63, 0x75, 0x74, 0x6c, 0x61, 0x73, 0x73, 0x5f, 0x73, 0x77, 0x65
        /*005e*/ 	.byte	0x65, 0x70, 0x5f, 0x73, 0x72, 0x63, 0x2f, 0x69, 0x6e, 0x63, 0x6c, 0x75, 0x64, 0x65, 0x2f, 0x63
        /*006e*/ 	.byte	0x75, 0x74, 0x65, 0x2f, 0x61, 0x74, 0x6f, 0x6d, 0x2f, 0x63, 0x6f, 0x70, 0x79, 0x5f, 0x74, 0x72
        /*007e*/ 	.byte	0x61, 0x69, 0x74, 0x73, 0x5f, 0x73, 0x6d, 0x31, 0x30, 0x30, 0x2e, 0x68, 0x70, 0x70, 0x00
	.type		$str$25,@object
	.size		$str$25,(__unnamed_1 - $str$25)
$str$25:
        /*008d*/ 	.byte	0x28, 0x28, 0x75, 0x69, 0x6e, 0x74, 0x33, 0x32, 0x5f, 0x74, 0x28, 0x74, 0x68, 0x72, 0x65, 0x61
        /*009d*/ 	.byte	0x64, 0x49, 0x64, 0x78, 0x2e, 0x78, 0x29, 0x20, 0x2f, 0x20, 0x33, 0x32, 0x29, 0x20, 0x25, 0x20
        /*00ad*/ 	.byte	0x34, 0x29, 0x20, 0x3d, 0x3d, 0x20, 0x28, 0x28, 0x28, 0x74, 0x6d, 0x65, 0x6d, 0x5f, 0x61, 0x64
        /*00bd*/ 	.byte	0x64, 0x72, 0x20, 0x3e, 0x3e, 0x20, 0x31, 0x36, 0x29, 0x20, 0x2f, 0x20, 0x33, 0x32, 0x29, 0x20
        /*00cd*/ 	.byte	0x25, 0x20, 0x34, 0x29, 0x00
	.type		__unnamed_1,@object
	.size		__unnamed_1,(__unnamed_2 - __unnamed_1)
__unnamed_1:
        /*00d2*/ 	.byte	0x61, 0x75, 0x74, 0x6f, 0x20, 0x63, 0x75, 0x74, 0x65, 0x3a, 0x3a, 0x61, 0x73, 0x5f, 0x70, 0x6f
        /* <DEDUP_REMOVED lines=24> */
        /*0262*/ 	.byte	0x43, 0x3c, 0x32, 0x30, 0x34, 0x38, 0x3e, 0x3e, 0x3e, 0x3e, 0x5d, 0x00
	.type		__unnamed_2,@object
	.size		__unnamed_2,(.L_2 - __unnamed_2)
__unnamed_2:
        /* <DEDUP_REMOVED lines=40> */
        /*04ee*/ 	.byte	0x3a, 0x3a, 0x43, 0x3c, 0x30, 0x3e, 0x3e, 0x3e, 0x3e, 0x5d, 0x00
.L_2:


//--------------------- .nv.shared._ZN7cutlass13device_kernelINS_4gemm6kernel13GemmUniversalIN4cute5tupleIJiiiiEEENS1_10collective13CollectiveMmaINS1_35MainloopSm100TmaUmmaWarpSpecializedILi17ELi2ELi4ENS5_IJNS4_1CILi2EEENSA_ILi1EEESC_EEEEENS5_IJNSA_ILi128EEENSA_ILi64EEESG_EEENS_10bfloat16_tENS5_IJlSC_lEEESI_SJ_NS4_8TiledMMAINS4_8MMA_AtomIJNS4_26SM100_MMA_F16BF16_2x1SM_SSISI_SI_fLi128ELi64ELNS4_4UMMA5MajorE0ELSO_0ELNSN_7ScaleInE0ELSP_0EEEEEENS4_6LayoutINS5_IJSC_SC_SC_EEENS5_IJNSA_ILi0EEESU_SU_EEEEENS5_IJNS4_10UnderscoreESX_SX_EEEEENS4_18SM100_TMA_2SM_LOADENS4_14ComposedLayoutINS4_7SwizzleILi3ELi4ELi3EEENS4_18smem_ptr_flag_bitsILi16EEENSS_INS5_IJNSA_ILi8EEESG_EEENS5_IJSG_SC_EEEEEEEvNS4_8identityES10_S1A_vS1B_EENS_8epilogue10collective18CollectiveEpilogueINS1D_23Sm100TmaWarpSpecializedILi3ELi2ELi16ELb1ELb0EEEJNS5_IJSG_SG_SG_EEENS5_IJNSS_ISG_SC_EENSS_INS5_IJNSA_ILi16EEESB_EEENS5_IJSC_NSA_ILi32EEEEEEEEEEESI_SJ_SI_SJ_NS1D_6fusion15FusionCallbacksIS1H_NS1Q_17LinearCombinationISI_fSI_fLNS_15FloatRoundStyleE2EEES1I_S1P_JEEENS4_5SM1004TMEM4LOAD26SM100_TMEM_LOAD_32dp32b16xENS4_13SM90_TMA_LOADENS11_INS12_ILi1ELi4ELi3EEES15_NSS_INS5_IJS16_S1K_EEENS5_IJS1K_SC_EEEEEEENS4_39AutoVectorizingCopyWithAssumedAlignmentILi128EEENS4_14SM90_TMA_STOREES25_S27_S27_EEEvvEEEEvNT_6ParamsE --------------------------
	.section	.nv.shared._ZN7cutlass13device_kernelINS_4gemm6kernel13GemmUniversalIN4cute5tupleIJiiiiEEENS1_10collective13CollectiveMmaINS1_35MainloopSm100TmaUmmaWarpSpecializedILi17ELi2ELi4ENS5_IJNS4_1CILi2EEENSA_ILi1EEESC_EEEEENS5_IJNSA_ILi128EEENSA_ILi64EEESG_EEENS_10bfloat16_tENS5_IJlSC_lEEESI_SJ_NS4_8TiledMMAINS4_8MMA_AtomIJNS4_26SM100_MMA_F16BF16_2x1SM_SSISI_SI_fLi128ELi64ELNS4_4UMMA5MajorE0ELSO_0ELNSN_7ScaleInE0ELSP_0EEEEEENS4_6LayoutINS5_IJSC_SC_SC_EEENS5_IJNSA_ILi0EEESU_SU_EEEEENS5_IJNS4_10UnderscoreESX_SX_EEEEENS4_18SM100_TMA_2SM_LOADENS4_14ComposedLayoutINS4_7SwizzleILi3ELi4ELi3EEENS4_18smem_ptr_flag_bitsILi16EEENSS_INS5_IJNSA_ILi8EEESG_EEENS5_IJSG_SC_EEEEEEEvNS4_8identityES10_S1A_vS1B_EENS_8epilogue10collective18CollectiveEpilogueINS1D_23Sm100TmaWarpSpecializedILi3ELi2ELi16ELb1ELb0EEEJNS5_IJSG_SG_SG_EEENS5_IJNSS_ISG_SC_EENSS_INS5_IJNSA_ILi16EEESB_EEENS5_IJSC_NSA_ILi32EEEEEEEEEEESI_SJ_SI_SJ_NS1D_6fusion15FusionCallbacksIS1H_NS1Q_17LinearCombinationISI_fSI_fLNS_15FloatRoundStyleE2EEES1I_S1P_JEEENS4_5SM1004TMEM4LOAD26SM100_TMEM_LOAD_32dp32b16xENS4_13SM90_TMA_LOADENS11_INS12_ILi1ELi4ELi3EEES15_NSS_INS5_IJS16_S1K_EEENS5_IJS1K_SC_EEEEEEENS4_39AutoVectorizingCopyWithAssumedAlignmentILi128EEENS4_14SM90_TMA_STOREES25_S27_S27_EEEvvEEEEvNT_6ParamsE,"aw",@nobits
	.sectionflags	@""
	.align	16
	.zero		1024


//--------------------- .nv.shared.reserved.0     --------------------------
	.section	.nv.shared.reserved.0,"aw",@nobits
	.weak		__nv_reservedSMEM_offset_0_alias
	.size		__nv_reservedSMEM_offset_0_alias, 0, 64
	.other		__nv_reservedSMEM_offset_0_alias,@"STO_CUDA_RESERVED_SHARED STV_DEFAULT"
__nv_reservedSMEM_offset_0_alias:
	.zero		0
.nv.shared.reserved.0:
	.zero		64
	.weak		__nv_reservedSMEM_tcgen05_partition
	.type		__nv_reservedSMEM_tcgen05_partition,@object
	.size		__nv_reservedSMEM_tcgen05_partition,(.L_0 - __nv_reservedSMEM_tcgen05_partition)
__nv_reservedSMEM_tcgen05_partition:
	.zero		32
.L_0:


//--------------------- .nv.global                --------------------------
	.section	.nv.global,"aw",@nobits
.nv.global:
	.type		_ZN39_INTERNAL_f1fe6b30_4_k_cu_cb1b1348_29634cute1_E,@object
	.size		_ZN39_INTERNAL_f1fe6b30_4_k_cu_cb1b1348_29634cute1_E,(_ZN39_INTERNAL_f1fe6b30_4_k_cu_cb1b1348_29634cuda3std3__45__cpo6cbeginE - _ZN39_INTERNAL_f1fe6b30_4_k_cu_cb1b1348_29634cute1_E)
_ZN39_INTERNAL_f1fe6b30_4_k_cu_cb1b1348_29634cute1_E:
	.zero		1
	.type		_ZN39_INTERNAL_f1fe6b30_4_k_cu_cb1b1348_29634cuda3std3__45__cpo6cbeginE,@object
	.size		_ZN39_INTERNAL_f1fe6b30_4_k_cu_cb1b1348_29634cuda3std3__45__cpo6cbeginE,(_ZN39_INTERNAL_f1fe6b30_4_k_cu_cb1b1348_29634cuda3std3__48in_placeE - _ZN39_INTERNAL_f1fe6b30_4_k_cu_cb1b1348_29634cuda3std3__45__cpo6cbeginE)
_ZN39_INTERNAL_f1fe6b30_4_k_cu_cb1b1348_29634cuda3std3__45__cpo6cbeginE:
	.zero		1
	.type		_ZN39_INTERNAL_f1fe6b30_4_k_cu_cb1b1348_29634cuda3std3__48in_placeE,@object
	.size		_ZN39_INTERNAL_f1fe6b30_4_k_cu_cb1b1348_29634cuda3std3__48in_placeE,(_ZN39_INTERNAL_f1fe6b30_4_k_cu_cb1b1348_29634cuda3std6ranges3__45__cpo9iter_moveE - _ZN39_INTERNAL_f1fe6b30_4_k_cu_cb1b1348_29634cuda3std3__48in_placeE)
_ZN39_INTERNAL_f1fe6b30_4_k_cu_cb1b1348_29634cuda3std3__48in_placeE:
	.zero		1
	.type		_ZN39_INTERNAL_f1fe6b30_4_k_cu_cb1b1348_29634cuda3std6ranges3__45__cpo9iter_moveE,@object
	.size		_ZN39_INTERNAL_f1fe6b30_4_k_cu_cb1b1348_29634cuda3std6ranges3__45__cpo9iter_moveE,(_ZN39_INTERNAL_f1fe6b30_4_k_cu_cb1b1348_29634cuda3std3__45__cpo5beginE - _ZN39_INTERNAL_f1fe6b30_4_k_cu_cb1b1348_29634cuda3std6ranges3__45__cpo9iter_moveE)
_ZN39_INTERNAL_f1fe6b30_4_k_cu_cb1b1348_29634cuda3std6ranges3__45__cpo9iter_moveE:
	.zero		1
	.type		_ZN39_INTERNAL_f1fe6b30_4_k_cu_cb1b1348_29634cuda3std3__45__cpo5beginE,@object
	.size		_ZN39_INTERNAL_f1fe6b30_4_k_cu_cb1b1348_29634cuda3std3__45__cpo5beginE,(_ZN39_INTERNAL_f1fe6b30_4_k_cu_cb1b1348_29634cuda3std3__441_GLOBAL__N__f1fe6b30_4_k_cu_cb1b1348_29636ignoreE - _ZN39_INTERNAL_f1fe6b30_4_k_cu_cb1b1348_29634cuda3std3__45__cpo5beginE)
_ZN39_INTERNAL_f1fe6b30_4_k_cu_cb1b1348_29634cuda3std3__45__cpo5beginE:
	.zero		1
	.type		_ZN39_INTERNAL_f1fe6b30_4_k_cu_cb1b1348_29634cuda3std3__441_GLOBAL__N__f1fe6b30_4_k_cu_cb1b1348_29636ignoreE,@object
	.size		_ZN39_INTERNAL_f1fe6b30_4_k_cu_cb1b1348_29634cuda3std3__441_GLOBAL__N__f1fe6b30_4_k_cu_cb1b1348_29636ignoreE,(_ZN39_INTERNAL_f1fe6b30_4_k_cu_cb1b1348_29634cute7productE - _ZN39_INTERNAL_f1fe6b30_4_k_cu_cb1b1348_29634cuda3std3__441_GLOBAL__N__f1fe6b30_4_k_cu_cb1b1348_29636ignoreE)
_ZN39_INTERNAL_f1fe6b30_4_k_cu_cb1b1348_29634cuda3std3__441_GLOBAL__N__f1fe6b30_4_k_cu_cb1b1348_29636ignoreE:
	.zero		1
	.type		_ZN39_INTERNAL_f1fe6b30_4_k_cu_cb1b1348_29634cute7productE,@object
	.size		_ZN39_INTERNAL_f1fe6b30_4_k_cu_cb1b1348_29634cute7productE,(_ZN39_INTERNAL_f1fe6b30_4_k_cu_cb1b1348_29634cuda3std3__45__cpo3endE - _ZN39_INTERNAL_f1fe6b30_4_k_cu_cb1b1348_29634cute7productE)
_ZN39_INTERNAL_f1fe6b30_4_k_cu_cb1b1348_29634cute7productE:
	.zero		1
	.type		_ZN39_INTERNAL_f1fe6b30_4_k_cu_cb1b1348_29634cuda3std3__45__cpo3endE,@object
	.size		_ZN39_INTERNAL_f1fe6b30_4_k_cu_cb1b1348_29634cuda3std3__45__cpo3endE,(_ZN39_INTERNAL_f1fe6b30_4_k_cu_cb1b1348_29634cuda3std3__419piecewise_constructE - _ZN39_INTERNAL_f1fe6b30_4_k_cu_cb1b1348_29634cuda3std3__45__cpo3endE)
_ZN39_INTERNAL_f1fe6b30_4_k_cu_cb1b1348_29634cuda3std3__45__cpo3endE:
	.zero		1
	.type		_ZN39_INTERNAL_f1fe6b30_4_k_cu_cb1b1348_29634cuda3std3__419piecewise_constructE,@object
	.size		_ZN39_INTERNAL_f1fe6b30_4_k_cu_cb1b1348_29634cuda3std3__419piecewise_constructE,(_ZN39_INTERNAL_f1fe6b30_4_k_cu_cb1b1348_29634cuda3std3__45__cpo4cendE - _ZN39_INTERNAL_f1fe6b30_4_k_cu_cb1b1348_29634cuda3std3__419piecewise_constructE)
_ZN39_INTERNAL_f1fe6b30_4_k_cu_cb1b1348_29634cuda3std3__419piecewise_constructE:
	.zero		1
	.type		_ZN39_INTERNAL_f1fe6b30_4_k_cu_cb1b1348_29634cuda3std3__45__cpo4cendE,@object
	.size		_ZN39_INTERNAL_f1fe6b30_4_k_cu_cb1b1348_29634cuda3std3__45__cpo4cendE,(_ZN39_INTERNAL_f1fe6b30_4_k_cu_cb1b1348_29634cuda3std6ranges3__45__cpo4swapE - _ZN39_INTERNAL_f1fe6b30_4_k_cu_cb1b1348_29634cuda3std3__45__cpo4cendE)
_ZN39_INTERNAL_f1fe6b30_4_k_cu_cb1b1348_29634cuda3std3__45__cpo4cendE:
	.zero		1
	.type		_ZN39_INTERNAL_f1fe6b30_4_k_cu_cb1b1348_29634cuda3std6ranges3__45__cpo4swapE,@object
	.size		_ZN39_INTERNAL_f1fe6b30_4_k_cu_cb1b1348_29634cuda3std6ranges3__45__cpo4swapE,(.L_10 - _ZN39_INTERNAL_f1fe6b30_4_k_cu_cb1b1348_29634cuda3std6ranges3__45__cpo4swapE)
_ZN39_INTERNAL_f1fe6b30_4_k_cu_cb1b1348_29634cuda3std6ranges3__45__cpo4swapE:
	.zero		1
.L_10:


//--------------------- .nv.constant0._ZN7cutlass13device_kernelINS_4gemm6kernel13GemmUniversalIN4cute5tupleIJiiiiEEENS1_10collective13CollectiveMmaINS1_35MainloopSm100TmaUmmaWarpSpecializedILi17ELi2ELi4ENS5_IJNS4_1CILi2EEENSA_ILi1EEESC_EEEEENS5_IJNSA_ILi128EEENSA_ILi64EEESG_EEENS_10bfloat16_tENS5_IJlSC_lEEESI_SJ_NS4_8TiledMMAINS4_8MMA_AtomIJNS4_26SM100_MMA_F16BF16_2x1SM_SSISI_SI_fLi128ELi64ELNS4_4UMMA5MajorE0ELSO_0ELNSN_7ScaleInE0ELSP_0EEEEEENS4_6LayoutINS5_IJSC_SC_SC_EEENS5_IJNSA_ILi0EEESU_SU_EEEEENS5_IJNS4_10UnderscoreESX_SX_EEEEENS4_18SM100_TMA_2SM_LOADENS4_14ComposedLayoutINS4_7SwizzleILi3ELi4ELi3EEENS4_18smem_ptr_flag_bitsILi16EEENSS_INS5_IJNSA_ILi8EEESG_EEENS5_IJSG_SC_EEEEEEEvNS4_8identityES10_S1A_vS1B_EENS_8epilogue10collective18CollectiveEpilogueINS1D_23Sm100TmaWarpSpecializedILi3ELi2ELi16ELb1ELb0EEEJNS5_IJSG_SG_SG_EEENS5_IJNSS_ISG_SC_EENSS_INS5_IJNSA_ILi16EEESB_EEENS5_IJSC_NSA_ILi32EEEEEEEEEEESI_SJ_SI_SJ_NS1D_6fusion15FusionCallbacksIS1H_NS1Q_17LinearCombinationISI_fSI_fLNS_15FloatRoundStyleE2EEES1I_S1P_JEEENS4_5SM1004TMEM4LOAD26SM100_TMEM_LOAD_32dp32b16xENS4_13SM90_TMA_LOADENS11_INS12_ILi1ELi4ELi3EEES15_NSS_INS5_IJS16_S1K_EEENS5_IJS1K_SC_EEEEEEENS4_39AutoVectorizingCopyWithAssumedAlignmentILi128EEENS4_14SM90_TMA_STOREES25_S27_S27_EEEvvEEEEvNT_6ParamsE --------------------------
	.section	.nv.constant0._ZN7cutlass13device_kernelINS_4gemm6kernel13GemmUniversalIN4cute5tupleIJiiiiEEENS1_10collective13CollectiveMmaINS1_35MainloopSm100TmaUmmaWarpSpecializedILi17ELi2ELi4ENS5_IJNS4_1CILi2EEENSA_ILi1EEESC_EEEEENS5_IJNSA_ILi128EEENSA_ILi64EEESG_EEENS_10bfloat16_tENS5_IJlSC_lEEESI_SJ_NS4_8TiledMMAINS4_8MMA_AtomIJNS4_26SM100_MMA_F16BF16_2x1SM_SSISI_SI_fLi128ELi64ELNS4_4UMMA5MajorE0ELSO_0ELNSN_7ScaleInE0ELSP_0EEEEEENS4_6LayoutINS5_IJSC_SC_SC_EEENS5_IJNSA_ILi0EEESU_SU_EEEEENS5_IJNS4_10UnderscoreESX_SX_EEEEENS4_18SM100_TMA_2SM_LOADENS4_14ComposedLayoutINS4_7SwizzleILi3ELi4ELi3EEENS4_18smem_ptr_flag_bitsILi16EEENSS_INS5_IJNSA_ILi8EEESG_EEENS5_IJSG_SC_EEEEEEEvNS4_8identityES10_S1A_vS1B_EENS_8epilogue10collective18CollectiveEpilogueINS1D_23Sm100TmaWarpSpecializedILi3ELi2ELi16ELb1ELb0EEEJNS5_IJSG_SG_SG_EEENS5_IJNSS_ISG_SC_EENSS_INS5_IJNSA_ILi16EEESB_EEENS5_IJSC_NSA_ILi32EEEEEEEEEEESI_SJ_SI_SJ_NS1D_6fusion15FusionCallbacksIS1H_NS1Q_17LinearCombinationISI_fSI_fLNS_15FloatRoundStyleE2EEES1I_S1P_JEEENS4_5SM1004TMEM4LOAD26SM100_TMEM_LOAD_32dp32b16xENS4_13SM90_TMA_LOADENS11_INS12_ILi1ELi4ELi3EEES15_NSS_INS5_IJS16_S1K_EEENS5_IJS1K_SC_EEEEEEENS4_39AutoVectorizingCopyWithAssumedAlignmentILi128EEENS4_14SM90_TMA_STOREES25_S27_S27_EEEvvEEEEvNT_6ParamsE,"a",@progbits
	.sectionflags	@""
	.align	4
.nv.constant0._ZN7cutlass13device_kernelINS_4gemm6kernel13GemmUniversalIN4cute5tupleIJiiiiEEENS1_10collective13CollectiveMmaINS1_35MainloopSm100TmaUmmaWarpSpecializedILi17ELi2ELi4ENS5_IJNS4_1CILi2EEENSA_ILi1EEESC_EEEEENS5_IJNSA_ILi128EEENSA_ILi64EEESG_EEENS_10bfloat16_tENS5_IJlSC_lEEESI_SJ_NS4_8TiledMMAINS4_8MMA_AtomIJNS4_26SM100_MMA_F16BF16_2x1SM_SSISI_SI_fLi128ELi64ELNS4_4UMMA5MajorE0ELSO_0ELNSN_7ScaleInE0ELSP_0EEEEEENS4_6LayoutINS5_IJSC_SC_SC_EEENS5_IJNSA_ILi0EEESU_SU_EEEEENS5_IJNS4_10UnderscoreESX_SX_EEEEENS4_18SM100_TMA_2SM_LOADENS4_14ComposedLayoutINS4_7SwizzleILi3ELi4ELi3EEENS4_18smem_ptr_flag_bitsILi16EEENSS_INS5_IJNSA_ILi8EEESG_EEENS5_IJSG_SC_EEEEEEEvNS4_8identityES10_S1A_vS1B_EENS_8epilogue10collective18CollectiveEpilogueINS1D_23Sm100TmaWarpSpecializedILi3ELi2ELi16ELb1ELb0EEEJNS5_IJSG_SG_SG_EEENS5_IJNSS_ISG_SC_EENSS_INS5_IJNSA_ILi16EEESB_EEENS5_IJSC_NSA_ILi32EEEEEEEEEEESI_SJ_SI_SJ_NS1D_6fusion15FusionCallbacksIS1H_NS1Q_17LinearCombinationISI_fSI_fLNS_15FloatRoundStyleE2EEES1I_S1P_JEEENS4_5SM1004TMEM4LOAD26SM100_TMEM_LOAD_32dp32b16xENS4_13SM90_TMA_LOADENS11_INS12_ILi1ELi4ELi3EEES15_NSS_INS5_IJS16_S1K_EEENS5_IJS1K_SC_EEEEEEENS4_39AutoVectorizingCopyWithAssumedAlignmentILi128EEENS4_14SM90_TMA_STOREES25_S27_S27_EEEvvEEEEvNT_6ParamsE:
	.zero		2944


//--------------------- SYMBOLS --------------------------

	.type		.nv.reservedSmem.offset0,@object
	.size		.nv.reservedSmem.offset0,0x4
	.type		.nv.reservedSmem.cap,@object
	.size		.nv.reservedSmem.cap,0x4
	.type		__assertfail,@function
